//
// Generated by NVIDIA NVVM Compiler
//
// Compiler Build ID: CL-36424714
// Cuda compilation tools, release 13.0, V13.0.88
// Based on NVVM 20.0.0
//

.version 9.0
.target sm_100
.address_size 64

.global .align 4 .b8 precalc_xorwow_matrix[102400];
.global .align 4 .b8 precalc_xorwow_offset_matrix[102400];
.global .align 4 .b8 mrg32k3aM1[2304];
.global .align 4 .b8 mrg32k3aM2[2304];
.global .align 4 .b8 mrg32k3aM1SubSeq[2016];
.global .align 4 .b8 mrg32k3aM2SubSeq[2016];
.global .align 4 .b8 mrg32k3aM1Seq[2304];
.global .align 4 .b8 mrg32k3aM2Seq[2304];
.const .align 8 .b8 __cr_lgamma_table[72];

.entry _Z25Normal_random_matrix_kerniiPdi17curandStateXORWOWy(
	.param .u32 _Z25Normal_random_matrix_kerniiPdi17curandStateXORWOWy_param_0,
	.param .u32 _Z25Normal_random_matrix_kerniiPdi17curandStateXORWOWy_param_1,
	.param .u64 .ptr .align 1 _Z25Normal_random_matrix_kerniiPdi17curandStateXORWOWy_param_2,
	.param .u32 _Z25Normal_random_matrix_kerniiPdi17curandStateXORWOWy_param_3,
	.param .align 8 .b8 _Z25Normal_random_matrix_kerniiPdi17curandStateXORWOWy_param_4[48],
	.param .u64 _Z25Normal_random_matrix_kerniiPdi17curandStateXORWOWy_param_5
)
{
	.local .align 8 .b8 	__local_depot0[48];
	.reg .b64 	%SP;
	.reg .b64 	%SPL;
	.reg .pred 	%p<67>;
	.reg .b32 	%r<1227>;
	.reg .b32 	%f<31>;
	.reg .b64 	%rd<28>;
	.reg .b64 	%fd<3>;

	mov.u64 	%SPL, __local_depot0;
	ld.param.u32 	%r545, [_Z25Normal_random_matrix_kerniiPdi17curandStateXORWOWy_param_0];
	ld.param.f64 	%fd1, [_Z25Normal_random_matrix_kerniiPdi17curandStateXORWOWy_param_4+40];
	ld.param.f32 	%f1, [_Z25Normal_random_matrix_kerniiPdi17curandStateXORWOWy_param_4+32];
	ld.param.u32 	%r546, [_Z25Normal_random_matrix_kerniiPdi17curandStateXORWOWy_param_1];
	ld.param.u64 	%rd10, [_Z25Normal_random_matrix_kerniiPdi17curandStateXORWOWy_param_2];
	ld.param.u32 	%r547, [_Z25Normal_random_matrix_kerniiPdi17curandStateXORWOWy_param_3];
	ld.param.v2.u32 	{%r548, %r549}, [_Z25Normal_random_matrix_kerniiPdi17curandStateXORWOWy_param_4+24];
	ld.param.u64 	%rd11, [_Z25Normal_random_matrix_kerniiPdi17curandStateXORWOWy_param_5];
	add.u64 	%rd1, %SPL, 0;
	st.local.v2.u32 	[%rd1+24], {%r548, %r549};
	st.local.f32 	[%rd1+32], %f1;
	st.local.f64 	[%rd1+40], %fd1;
	mov.u32 	%r550, %ctaid.x;
	mov.u32 	%r551, %ntid.x;
	mov.u32 	%r552, %tid.x;
	mad.lo.s32 	%r1, %r550, %r551, %r552;
	cvt.u32.u64 	%r553, %rd11;
	xor.b32  	%r554, %r553, -1429050551;
	mul.lo.s32 	%r555, %r554, 1099087573;
	{ .reg .b32 tmp; mov.b64 {tmp, %r556}, %rd11; }
	xor.b32  	%r557, %r556, -136515619;
	mul.lo.s32 	%r558, %r557, -1703105765;
	add.s32 	%r559, %r555, %r558;
	add.s32 	%r2, %r559, 6615241;
	add.s32 	%r961, %r555, 123456789;
	st.local.v2.u32 	[%rd1], {%r2, %r961};
	xor.b32  	%r960, %r555, 362436069;
	add.s32 	%r560, %r558, 521288629;
	st.local.v2.u32 	[%rd1+8], {%r960, %r560};
	xor.b32  	%r561, %r558, 88675123;
	add.s32 	%r957, %r555, 5783321;
	st.local.v2.u32 	[%rd1+16], {%r561, %r957};
	setp.eq.s32 	%p1, %r1, 0;
	@%p1 bra 	$L__BB0_115;
	cvt.s64.s32 	%rd27, %r1;
	mov.b32 	%r944, 0;
$L__BB0_2:
	mov.u64 	%rd3, %rd27;
	and.b64  	%rd4, %rd3, 3;
	setp.eq.s64 	%p2, %rd4, 0;
	@%p2 bra 	$L__BB0_114;
	mul.wide.u32 	%rd13, %r944, 3200;
	mov.u64 	%rd14, precalc_xorwow_matrix;
	add.s64 	%rd5, %rd14, %rd13;
	mov.b32 	%r957, 0;
	mov.u32 	%r958, %r957;
	mov.u32 	%r959, %r957;
	mov.u32 	%r960, %r957;
	mov.u32 	%r961, %r957;
	mov.u32 	%r950, %r957;
$L__BB0_4:
	mul.wide.u32 	%rd15, %r950, 4;
	add.s64 	%rd16, %rd1, %rd15;
	ld.local.u32 	%r16, [%rd16+4];
	shl.b32 	%r17, %r950, 5;
	mov.b32 	%r956, 0;
$L__BB0_5:
	.pragma "nounroll";
	shr.u32 	%r565, %r16, %r956;
	and.b32  	%r566, %r565, 1;
	setp.eq.b32 	%p3, %r566, 1;
	not.pred 	%p4, %p3;
	add.s32 	%r567, %r17, %r956;
	mul.lo.s32 	%r568, %r567, 5;
	mul.wide.u32 	%rd17, %r568, 4;
	add.s64 	%rd6, %rd5, %rd17;
	@%p4 bra 	$L__BB0_7;
	ld.global.u32 	%r569, [%rd6];
	xor.b32  	%r961, %r961, %r569;
	ld.global.u32 	%r570, [%rd6+4];
	xor.b32  	%r960, %r960, %r570;
	ld.global.u32 	%r571, [%rd6+8];
	xor.b32  	%r959, %r959, %r571;
	ld.global.u32 	%r572, [%rd6+12];
	xor.b32  	%r958, %r958, %r572;
	ld.global.u32 	%r573, [%rd6+16];
	xor.b32  	%r957, %r957, %r573;
$L__BB0_7:
	and.b32  	%r575, %r565, 2;
	setp.eq.s32 	%p5, %r575, 0;
	@%p5 bra 	$L__BB0_9;
	ld.global.u32 	%r576, [%rd6+20];
	xor.b32  	%r961, %r961, %r576;
	ld.global.u32 	%r577, [%rd6+24];
	xor.b32  	%r960, %r960, %r577;
	ld.global.u32 	%r578, [%rd6+28];
	xor.b32  	%r959, %r959, %r578;
	ld.global.u32 	%r579, [%rd6+32];
	xor.b32  	%r958, %r958, %r579;
	ld.global.u32 	%r580, [%rd6+36];
	xor.b32  	%r957, %r957, %r580;
$L__BB0_9:
	and.b32  	%r582, %r565, 4;
	setp.eq.s32 	%p6, %r582, 0;
	@%p6 bra 	$L__BB0_11;
	ld.global.u32 	%r583, [%rd6+40];
	xor.b32  	%r961, %r961, %r583;
	ld.global.u32 	%r584, [%rd6+44];
	xor.b32  	%r960, %r960, %r584;
	ld.global.u32 	%r585, [%rd6+48];
	xor.b32  	%r959, %r959, %r585;
	ld.global.u32 	%r586, [%rd6+52];
	xor.b32  	%r958, %r958, %r586;
	ld.global.u32 	%r587, [%rd6+56];
	xor.b32  	%r957, %r957, %r587;
$L__BB0_11:
	and.b32  	%r589, %r565, 8;
	setp.eq.s32 	%p7, %r589, 0;
	@%p7 bra 	$L__BB0_13;
	ld.global.u32 	%r590, [%rd6+60];
	xor.b32  	%r961, %r961, %r590;
	ld.global.u32 	%r591, [%rd6+64];
	xor.b32  	%r960, %r960, %r591;
	ld.global.u32 	%r592, [%rd6+68];
	xor.b32  	%r959, %r959, %r592;
	ld.global.u32 	%r593, [%rd6+72];
	xor.b32  	%r958, %r958, %r593;
	ld.global.u32 	%r594, [%rd6+76];
	xor.b32  	%r957, %r957, %r594;
$L__BB0_13:
	and.b32  	%r596, %r565, 16;
	setp.eq.s32 	%p8, %r596, 0;
	@%p8 bra 	$L__BB0_15;
	ld.global.u32 	%r597, [%rd6+80];
	xor.b32  	%r961, %r961, %r597;
	ld.global.u32 	%r598, [%rd6+84];
	xor.b32  	%r960, %r960, %r598;
	ld.global.u32 	%r599, [%rd6+88];
	xor.b32  	%r959, %r959, %r599;
	ld.global.u32 	%r600, [%rd6+92];
	xor.b32  	%r958, %r958, %r600;
	ld.global.u32 	%r601, [%rd6+96];
	xor.b32  	%r957, %r957, %r601;
$L__BB0_15:
	and.b32  	%r603, %r565, 32;
	setp.eq.s32 	%p9, %r603, 0;
	@%p9 bra 	$L__BB0_17;
	ld.global.u32 	%r604, [%rd6+100];
	xor.b32  	%r961, %r961, %r604;
	ld.global.u32 	%r605, [%rd6+104];
	xor.b32  	%r960, %r960, %r605;
	ld.global.u32 	%r606, [%rd6+108];
	xor.b32  	%r959, %r959, %r606;
	ld.global.u32 	%r607, [%rd6+112];
	xor.b32  	%r958, %r958, %r607;
	ld.global.u32 	%r608, [%rd6+116];
	xor.b32  	%r957, %r957, %r608;
$L__BB0_17:
	and.b32  	%r610, %r565, 64;
	setp.eq.s32 	%p10, %r610, 0;
	@%p10 bra 	$L__BB0_19;
	ld.global.u32 	%r611, [%rd6+120];
	xor.b32  	%r961, %r961, %r611;
	ld.global.u32 	%r612, [%rd6+124];
	xor.b32  	%r960, %r960, %r612;
	ld.global.u32 	%r613, [%rd6+128];
	xor.b32  	%r959, %r959, %r613;
	ld.global.u32 	%r614, [%rd6+132];
	xor.b32  	%r958, %r958, %r614;
	ld.global.u32 	%r615, [%rd6+136];
	xor.b32  	%r957, %r957, %r615;
$L__BB0_19:
	and.b32  	%r617, %r565, 128;
	setp.eq.s32 	%p11, %r617, 0;
	@%p11 bra 	$L__BB0_21;
	ld.global.u32 	%r618, [%rd6+140];
	xor.b32  	%r961, %r961, %r618;
	ld.global.u32 	%r619, [%rd6+144];
	xor.b32  	%r960, %r960, %r619;
	ld.global.u32 	%r620, [%rd6+148];
	xor.b32  	%r959, %r959, %r620;
	ld.global.u32 	%r621, [%rd6+152];
	xor.b32  	%r958, %r958, %r621;
	ld.global.u32 	%r622, [%rd6+156];
	xor.b32  	%r957, %r957, %r622;
$L__BB0_21:
	and.b32  	%r624, %r565, 256;
	setp.eq.s32 	%p12, %r624, 0;
	@%p12 bra 	$L__BB0_23;
	ld.global.u32 	%r625, [%rd6+160];
	xor.b32  	%r961, %r961, %r625;
	ld.global.u32 	%r626, [%rd6+164];
	xor.b32  	%r960, %r960, %r626;
	ld.global.u32 	%r627, [%rd6+168];
	xor.b32  	%r959, %r959, %r627;
	ld.global.u32 	%r628, [%rd6+172];
	xor.b32  	%r958, %r958, %r628;
	ld.global.u32 	%r629, [%rd6+176];
	xor.b32  	%r957, %r957, %r629;
$L__BB0_23:
	and.b32  	%r631, %r565, 512;
	setp.eq.s32 	%p13, %r631, 0;
	@%p13 bra 	$L__BB0_25;
	ld.global.u32 	%r632, [%rd6+180];
	xor.b32  	%r961, %r961, %r632;
	ld.global.u32 	%r633, [%rd6+184];
	xor.b32  	%r960, %r960, %r633;
	ld.global.u32 	%r634, [%rd6+188];
	xor.b32  	%r959, %r959, %r634;
	ld.global.u32 	%r635, [%rd6+192];
	xor.b32  	%r958, %r958, %r635;
	ld.global.u32 	%r636, [%rd6+196];
	xor.b32  	%r957, %r957, %r636;
$L__BB0_25:
	and.b32  	%r638, %r565, 1024;
	setp.eq.s32 	%p14, %r638, 0;
	@%p14 bra 	$L__BB0_27;
	ld.global.u32 	%r639, [%rd6+200];
	xor.b32  	%r961, %r961, %r639;
	ld.global.u32 	%r640, [%rd6+204];
	xor.b32  	%r960, %r960, %r640;
	ld.global.u32 	%r641, [%rd6+208];
	xor.b32  	%r959, %r959, %r641;
	ld.global.u32 	%r642, [%rd6+212];
	xor.b32  	%r958, %r958, %r642;
	ld.global.u32 	%r643, [%rd6+216];
	xor.b32  	%r957, %r957, %r643;
$L__BB0_27:
	and.b32  	%r645, %r565, 2048;
	setp.eq.s32 	%p15, %r645, 0;
	@%p15 bra 	$L__BB0_29;
	ld.global.u32 	%r646, [%rd6+220];
	xor.b32  	%r961, %r961, %r646;
	ld.global.u32 	%r647, [%rd6+224];
	xor.b32  	%r960, %r960, %r647;
	ld.global.u32 	%r648, [%rd6+228];
	xor.b32  	%r959, %r959, %r648;
	ld.global.u32 	%r649, [%rd6+232];
	xor.b32  	%r958, %r958, %r649;
	ld.global.u32 	%r650, [%rd6+236];
	xor.b32  	%r957, %r957, %r650;
$L__BB0_29:
	and.b32  	%r652, %r565, 4096;
	setp.eq.s32 	%p16, %r652, 0;
	@%p16 bra 	$L__BB0_31;
	ld.global.u32 	%r653, [%rd6+240];
	xor.b32  	%r961, %r961, %r653;
	ld.global.u32 	%r654, [%rd6+244];
	xor.b32  	%r960, %r960, %r654;
	ld.global.u32 	%r655, [%rd6+248];
	xor.b32  	%r959, %r959, %r655;
	ld.global.u32 	%r656, [%rd6+252];
	xor.b32  	%r958, %r958, %r656;
	ld.global.u32 	%r657, [%rd6+256];
	xor.b32  	%r957, %r957, %r657;
$L__BB0_31:
	and.b32  	%r659, %r565, 8192;
	setp.eq.s32 	%p17, %r659, 0;
	@%p17 bra 	$L__BB0_33;
	ld.global.u32 	%r660, [%rd6+260];
	xor.b32  	%r961, %r961, %r660;
	ld.global.u32 	%r661, [%rd6+264];
	xor.b32  	%r960, %r960, %r661;
	ld.global.u32 	%r662, [%rd6+268];
	xor.b32  	%r959, %r959, %r662;
	ld.global.u32 	%r663, [%rd6+272];
	xor.b32  	%r958, %r958, %r663;
	ld.global.u32 	%r664, [%rd6+276];
	xor.b32  	%r957, %r957, %r664;
$L__BB0_33:
	and.b32  	%r666, %r565, 16384;
	setp.eq.s32 	%p18, %r666, 0;
	@%p18 bra 	$L__BB0_35;
	ld.global.u32 	%r667, [%rd6+280];
	xor.b32  	%r961, %r961, %r667;
	ld.global.u32 	%r668, [%rd6+284];
	xor.b32  	%r960, %r960, %r668;
	ld.global.u32 	%r669, [%rd6+288];
	xor.b32  	%r959, %r959, %r669;
	ld.global.u32 	%r670, [%rd6+292];
	xor.b32  	%r958, %r958, %r670;
	ld.global.u32 	%r671, [%rd6+296];
	xor.b32  	%r957, %r957, %r671;
$L__BB0_35:
	and.b32  	%r673, %r565, 32768;
	setp.eq.s32 	%p19, %r673, 0;
	@%p19 bra 	$L__BB0_37;
	ld.global.u32 	%r674, [%rd6+300];
	xor.b32  	%r961, %r961, %r674;
	ld.global.u32 	%r675, [%rd6+304];
	xor.b32  	%r960, %r960, %r675;
	ld.global.u32 	%r676, [%rd6+308];
	xor.b32  	%r959, %r959, %r676;
	ld.global.u32 	%r677, [%rd6+312];
	xor.b32  	%r958, %r958, %r677;
	ld.global.u32 	%r678, [%rd6+316];
	xor.b32  	%r957, %r957, %r678;
$L__BB0_37:
	add.s32 	%r956, %r956, 16;
	setp.ne.s32 	%p20, %r956, 32;
	@%p20 bra 	$L__BB0_5;
	mad.lo.s32 	%r679, %r950, -31, %r17;
	add.s32 	%r950, %r679, 1;
	setp.ne.s32 	%p21, %r950, 5;
	@%p21 bra 	$L__BB0_4;
	st.local.u32 	[%rd1+4], %r961;
	st.local.v2.u32 	[%rd1+8], {%r960, %r959};
	st.local.v2.u32 	[%rd1+16], {%r958, %r957};
	setp.eq.s64 	%p22, %rd4, 1;
	@%p22 bra 	$L__BB0_114;
	mov.b32 	%r957, 0;
	mov.u32 	%r1050, %r957;
	mov.u32 	%r1051, %r957;
	mov.u32 	%r960, %r957;
	mov.u32 	%r961, %r957;
	mov.u32 	%r1042, %r957;
$L__BB0_41:
	mul.wide.u32 	%rd18, %r1042, 4;
	add.s64 	%rd19, %rd1, %rd18;
	ld.local.u32 	%r192, [%rd19+4];
	shl.b32 	%r193, %r1042, 5;
	mov.b32 	%r1048, 0;
$L__BB0_42:
	.pragma "nounroll";
	shr.u32 	%r682, %r192, %r1048;
	and.b32  	%r683, %r682, 1;
	setp.eq.b32 	%p23, %r683, 1;
	not.pred 	%p24, %p23;
	add.s32 	%r684, %r193, %r1048;
	mul.lo.s32 	%r685, %r684, 5;
	mul.wide.u32 	%rd20, %r685, 4;
	add.s64 	%rd7, %rd5, %rd20;
	@%p24 bra 	$L__BB0_44;
	ld.global.u32 	%r686, [%rd7];
	xor.b32  	%r961, %r961, %r686;
	ld.global.u32 	%r687, [%rd7+4];
	xor.b32  	%r960, %r960, %r687;
	ld.global.u32 	%r688, [%rd7+8];
	xor.b32  	%r1051, %r1051, %r688;
	ld.global.u32 	%r689, [%rd7+12];
	xor.b32  	%r1050, %r1050, %r689;
	ld.global.u32 	%r690, [%rd7+16];
	xor.b32  	%r957, %r957, %r690;
$L__BB0_44:
	and.b32  	%r692, %r682, 2;
	setp.eq.s32 	%p25, %r692, 0;
	@%p25 bra 	$L__BB0_46;
	ld.global.u32 	%r693, [%rd7+20];
	xor.b32  	%r961, %r961, %r693;
	ld.global.u32 	%r694, [%rd7+24];
	xor.b32  	%r960, %r960, %r694;
	ld.global.u32 	%r695, [%rd7+28];
	xor.b32  	%r1051, %r1051, %r695;
	ld.global.u32 	%r696, [%rd7+32];
	xor.b32  	%r1050, %r1050, %r696;
	ld.global.u32 	%r697, [%rd7+36];
	xor.b32  	%r957, %r957, %r697;
$L__BB0_46:
	and.b32  	%r699, %r682, 4;
	setp.eq.s32 	%p26, %r699, 0;
	@%p26 bra 	$L__BB0_48;
	ld.global.u32 	%r700, [%rd7+40];
	xor.b32  	%r961, %r961, %r700;
	ld.global.u32 	%r701, [%rd7+44];
	xor.b32  	%r960, %r960, %r701;
	ld.global.u32 	%r702, [%rd7+48];
	xor.b32  	%r1051, %r1051, %r702;
	ld.global.u32 	%r703, [%rd7+52];
	xor.b32  	%r1050, %r1050, %r703;
	ld.global.u32 	%r704, [%rd7+56];
	xor.b32  	%r957, %r957, %r704;
$L__BB0_48:
	and.b32  	%r706, %r682, 8;
	setp.eq.s32 	%p27, %r706, 0;
	@%p27 bra 	$L__BB0_50;
	ld.global.u32 	%r707, [%rd7+60];
	xor.b32  	%r961, %r961, %r707;
	ld.global.u32 	%r708, [%rd7+64];
	xor.b32  	%r960, %r960, %r708;
	ld.global.u32 	%r709, [%rd7+68];
	xor.b32  	%r1051, %r1051, %r709;
	ld.global.u32 	%r710, [%rd7+72];
	xor.b32  	%r1050, %r1050, %r710;
	ld.global.u32 	%r711, [%rd7+76];
	xor.b32  	%r957, %r957, %r711;
$L__BB0_50:
	and.b32  	%r713, %r682, 16;
	setp.eq.s32 	%p28, %r713, 0;
	@%p28 bra 	$L__BB0_52;
	ld.global.u32 	%r714, [%rd7+80];
	xor.b32  	%r961, %r961, %r714;
	ld.global.u32 	%r715, [%rd7+84];
	xor.b32  	%r960, %r960, %r715;
	ld.global.u32 	%r716, [%rd7+88];
	xor.b32  	%r1051, %r1051, %r716;
	ld.global.u32 	%r717, [%rd7+92];
	xor.b32  	%r1050, %r1050, %r717;
	ld.global.u32 	%r718, [%rd7+96];
	xor.b32  	%r957, %r957, %r718;
$L__BB0_52:
	and.b32  	%r720, %r682, 32;
	setp.eq.s32 	%p29, %r720, 0;
	@%p29 bra 	$L__BB0_54;
	ld.global.u32 	%r721, [%rd7+100];
	xor.b32  	%r961, %r961, %r721;
	ld.global.u32 	%r722, [%rd7+104];
	xor.b32  	%r960, %r960, %r722;
	ld.global.u32 	%r723, [%rd7+108];
	xor.b32  	%r1051, %r1051, %r723;
	ld.global.u32 	%r724, [%rd7+112];
	xor.b32  	%r1050, %r1050, %r724;
	ld.global.u32 	%r725, [%rd7+116];
	xor.b32  	%r957, %r957, %r725;
$L__BB0_54:
	and.b32  	%r727, %r682, 64;
	setp.eq.s32 	%p30, %r727, 0;
	@%p30 bra 	$L__BB0_56;
	ld.global.u32 	%r728, [%rd7+120];
	xor.b32  	%r961, %r961, %r728;
	ld.global.u32 	%r729, [%rd7+124];
	xor.b32  	%r960, %r960, %r729;
	ld.global.u32 	%r730, [%rd7+128];
	xor.b32  	%r1051, %r1051, %r730;
	ld.global.u32 	%r731, [%rd7+132];
	xor.b32  	%r1050, %r1050, %r731;
	ld.global.u32 	%r732, [%rd7+136];
	xor.b32  	%r957, %r957, %r732;
$L__BB0_56:
	and.b32  	%r734, %r682, 128;
	setp.eq.s32 	%p31, %r734, 0;
	@%p31 bra 	$L__BB0_58;
	ld.global.u32 	%r735, [%rd7+140];
	xor.b32  	%r961, %r961, %r735;
	ld.global.u32 	%r736, [%rd7+144];
	xor.b32  	%r960, %r960, %r736;
	ld.global.u32 	%r737, [%rd7+148];
	xor.b32  	%r1051, %r1051, %r737;
	ld.global.u32 	%r738, [%rd7+152];
	xor.b32  	%r1050, %r1050, %r738;
	ld.global.u32 	%r739, [%rd7+156];
	xor.b32  	%r957, %r957, %r739;
$L__BB0_58:
	and.b32  	%r741, %r682, 256;
	setp.eq.s32 	%p32, %r741, 0;
	@%p32 bra 	$L__BB0_60;
	ld.global.u32 	%r742, [%rd7+160];
	xor.b32  	%r961, %r961, %r742;
	ld.global.u32 	%r743, [%rd7+164];
	xor.b32  	%r960, %r960, %r743;
	ld.global.u32 	%r744, [%rd7+168];
	xor.b32  	%r1051, %r1051, %r744;
	ld.global.u32 	%r745, [%rd7+172];
	xor.b32  	%r1050, %r1050, %r745;
	ld.global.u32 	%r746, [%rd7+176];
	xor.b32  	%r957, %r957, %r746;
$L__BB0_60:
	and.b32  	%r748, %r682, 512;
	setp.eq.s32 	%p33, %r748, 0;
	@%p33 bra 	$L__BB0_62;
	ld.global.u32 	%r749, [%rd7+180];
	xor.b32  	%r961, %r961, %r749;
	ld.global.u32 	%r750, [%rd7+184];
	xor.b32  	%r960, %r960, %r750;
	ld.global.u32 	%r751, [%rd7+188];
	xor.b32  	%r1051, %r1051, %r751;
	ld.global.u32 	%r752, [%rd7+192];
	xor.b32  	%r1050, %r1050, %r752;
	ld.global.u32 	%r753, [%rd7+196];
	xor.b32  	%r957, %r957, %r753;
$L__BB0_62:
	and.b32  	%r755, %r682, 1024;
	setp.eq.s32 	%p34, %r755, 0;
	@%p34 bra 	$L__BB0_64;
	ld.global.u32 	%r756, [%rd7+200];
	xor.b32  	%r961, %r961, %r756;
	ld.global.u32 	%r757, [%rd7+204];
	xor.b32  	%r960, %r960, %r757;
	ld.global.u32 	%r758, [%rd7+208];
	xor.b32  	%r1051, %r1051, %r758;
	ld.global.u32 	%r759, [%rd7+212];
	xor.b32  	%r1050, %r1050, %r759;
	ld.global.u32 	%r760, [%rd7+216];
	xor.b32  	%r957, %r957, %r760;
$L__BB0_64:
	and.b32  	%r762, %r682, 2048;
	setp.eq.s32 	%p35, %r762, 0;
	@%p35 bra 	$L__BB0_66;
	ld.global.u32 	%r763, [%rd7+220];
	xor.b32  	%r961, %r961, %r763;
	ld.global.u32 	%r764, [%rd7+224];
	xor.b32  	%r960, %r960, %r764;
	ld.global.u32 	%r765, [%rd7+228];
	xor.b32  	%r1051, %r1051, %r765;
	ld.global.u32 	%r766, [%rd7+232];
	xor.b32  	%r1050, %r1050, %r766;
	ld.global.u32 	%r767, [%rd7+236];
	xor.b32  	%r957, %r957, %r767;
$L__BB0_66:
	and.b32  	%r769, %r682, 4096;
	setp.eq.s32 	%p36, %r769, 0;
	@%p36 bra 	$L__BB0_68;
	ld.global.u32 	%r770, [%rd7+240];
	xor.b32  	%r961, %r961, %r770;
	ld.global.u32 	%r771, [%rd7+244];
	xor.b32  	%r960, %r960, %r771;
	ld.global.u32 	%r772, [%rd7+248];
	xor.b32  	%r1051, %r1051, %r772;
	ld.global.u32 	%r773, [%rd7+252];
	xor.b32  	%r1050, %r1050, %r773;
	ld.global.u32 	%r774, [%rd7+256];
	xor.b32  	%r957, %r957, %r774;
$L__BB0_68:
	and.b32  	%r776, %r682, 8192;
	setp.eq.s32 	%p37, %r776, 0;
	@%p37 bra 	$L__BB0_70;
	ld.global.u32 	%r777, [%rd7+260];
	xor.b32  	%r961, %r961, %r777;
	ld.global.u32 	%r778, [%rd7+264];
	xor.b32  	%r960, %r960, %r778;
	ld.global.u32 	%r779, [%rd7+268];
	xor.b32  	%r1051, %r1051, %r779;
	ld.global.u32 	%r780, [%rd7+272];
	xor.b32  	%r1050, %r1050, %r780;
	ld.global.u32 	%r781, [%rd7+276];
	xor.b32  	%r957, %r957, %r781;
$L__BB0_70:
	and.b32  	%r783, %r682, 16384;
	setp.eq.s32 	%p38, %r783, 0;
	@%p38 bra 	$L__BB0_72;
	ld.global.u32 	%r784, [%rd7+280];
	xor.b32  	%r961, %r961, %r784;
	ld.global.u32 	%r785, [%rd7+284];
	xor.b32  	%r960, %r960, %r785;
	ld.global.u32 	%r786, [%rd7+288];
	xor.b32  	%r1051, %r1051, %r786;
	ld.global.u32 	%r787, [%rd7+292];
	xor.b32  	%r1050, %r1050, %r787;
	ld.global.u32 	%r788, [%rd7+296];
	xor.b32  	%r957, %r957, %r788;
$L__BB0_72:
	and.b32  	%r790, %r682, 32768;
	setp.eq.s32 	%p39, %r790, 0;
	@%p39 bra 	$L__BB0_74;
	ld.global.u32 	%r791, [%rd7+300];
	xor.b32  	%r961, %r961, %r791;
	ld.global.u32 	%r792, [%rd7+304];
	xor.b32  	%r960, %r960, %r792;
	ld.global.u32 	%r793, [%rd7+308];
	xor.b32  	%r1051, %r1051, %r793;
	ld.global.u32 	%r794, [%rd7+312];
	xor.b32  	%r1050, %r1050, %r794;
	ld.global.u32 	%r795, [%rd7+316];
	xor.b32  	%r957, %r957, %r795;
$L__BB0_74:
	add.s32 	%r1048, %r1048, 16;
	setp.ne.s32 	%p40, %r1048, 32;
	@%p40 bra 	$L__BB0_42;
	mad.lo.s32 	%r796, %r1042, -31, %r193;
	add.s32 	%r1042, %r796, 1;
	setp.ne.s32 	%p41, %r1042, 5;
	@%p41 bra 	$L__BB0_41;
	st.local.u32 	[%rd1+4], %r961;
	st.local.v2.u32 	[%rd1+8], {%r960, %r1051};
	st.local.v2.u32 	[%rd1+16], {%r1050, %r957};
	setp.ne.s64 	%p42, %rd4, 3;
	@%p42 bra 	$L__BB0_114;
	mov.b32 	%r957, 0;
	mov.u32 	%r1142, %r957;
	mov.u32 	%r1143, %r957;
	mov.u32 	%r960, %r957;
	mov.u32 	%r961, %r957;
	mov.u32 	%r1134, %r957;
$L__BB0_78:
	mul.wide.u32 	%rd21, %r1134, 4;
	add.s64 	%rd22, %rd1, %rd21;
	ld.local.u32 	%r368, [%rd22+4];
	shl.b32 	%r369, %r1134, 5;
	mov.b32 	%r1140, 0;
$L__BB0_79:
	.pragma "nounroll";
	shr.u32 	%r799, %r368, %r1140;
	and.b32  	%r800, %r799, 1;
	setp.eq.b32 	%p43, %r800, 1;
	not.pred 	%p44, %p43;
	add.s32 	%r801, %r369, %r1140;
	mul.lo.s32 	%r802, %r801, 5;
	mul.wide.u32 	%rd23, %r802, 4;
	add.s64 	%rd8, %rd5, %rd23;
	@%p44 bra 	$L__BB0_81;
	ld.global.u32 	%r803, [%rd8];
	xor.b32  	%r961, %r961, %r803;
	ld.global.u32 	%r804, [%rd8+4];
	xor.b32  	%r960, %r960, %r804;
	ld.global.u32 	%r805, [%rd8+8];
	xor.b32  	%r1143, %r1143, %r805;
	ld.global.u32 	%r806, [%rd8+12];
	xor.b32  	%r1142, %r1142, %r806;
	ld.global.u32 	%r807, [%rd8+16];
	xor.b32  	%r957, %r957, %r807;
$L__BB0_81:
	and.b32  	%r809, %r799, 2;
	setp.eq.s32 	%p45, %r809, 0;
	@%p45 bra 	$L__BB0_83;
	ld.global.u32 	%r810, [%rd8+20];
	xor.b32  	%r961, %r961, %r810;
	ld.global.u32 	%r811, [%rd8+24];
	xor.b32  	%r960, %r960, %r811;
	ld.global.u32 	%r812, [%rd8+28];
	xor.b32  	%r1143, %r1143, %r812;
	ld.global.u32 	%r813, [%rd8+32];
	xor.b32  	%r1142, %r1142, %r813;
	ld.global.u32 	%r814, [%rd8+36];
	xor.b32  	%r957, %r957, %r814;
$L__BB0_83:
	and.b32  	%r816, %r799, 4;
	setp.eq.s32 	%p46, %r816, 0;
	@%p46 bra 	$L__BB0_85;
	ld.global.u32 	%r817, [%rd8+40];
	xor.b32  	%r961, %r961, %r817;
	ld.global.u32 	%r818, [%rd8+44];
	xor.b32  	%r960, %r960, %r818;
	ld.global.u32 	%r819, [%rd8+48];
	xor.b32  	%r1143, %r1143, %r819;
	ld.global.u32 	%r820, [%rd8+52];
	xor.b32  	%r1142, %r1142, %r820;
	ld.global.u32 	%r821, [%rd8+56];
	xor.b32  	%r957, %r957, %r821;
$L__BB0_85:
	and.b32  	%r823, %r799, 8;
	setp.eq.s32 	%p47, %r823, 0;
	@%p47 bra 	$L__BB0_87;
	ld.global.u32 	%r824, [%rd8+60];
	xor.b32  	%r961, %r961, %r824;
	ld.global.u32 	%r825, [%rd8+64];
	xor.b32  	%r960, %r960, %r825;
	ld.global.u32 	%r826, [%rd8+68];
	xor.b32  	%r1143, %r1143, %r826;
	ld.global.u32 	%r827, [%rd8+72];
	xor.b32  	%r1142, %r1142, %r827;
	ld.global.u32 	%r828, [%rd8+76];
	xor.b32  	%r957, %r957, %r828;
$L__BB0_87:
	and.b32  	%r830, %r799, 16;
	setp.eq.s32 	%p48, %r830, 0;
	@%p48 bra 	$L__BB0_89;
	ld.global.u32 	%r831, [%rd8+80];
	xor.b32  	%r961, %r961, %r831;
	ld.global.u32 	%r832, [%rd8+84];
	xor.b32  	%r960, %r960, %r832;
	ld.global.u32 	%r833, [%rd8+88];
	xor.b32  	%r1143, %r1143, %r833;
	ld.global.u32 	%r834, [%rd8+92];
	xor.b32  	%r1142, %r1142, %r834;
	ld.global.u32 	%r835, [%rd8+96];
	xor.b32  	%r957, %r957, %r835;
$L__BB0_89:
	and.b32  	%r837, %r799, 32;
	setp.eq.s32 	%p49, %r837, 0;
	@%p49 bra 	$L__BB0_91;
	ld.global.u32 	%r838, [%rd8+100];
	xor.b32  	%r961, %r961, %r838;
	ld.global.u32 	%r839, [%rd8+104];
	xor.b32  	%r960, %r960, %r839;
	ld.global.u32 	%r840, [%rd8+108];
	xor.b32  	%r1143, %r1143, %r840;
	ld.global.u32 	%r841, [%rd8+112];
	xor.b32  	%r1142, %r1142, %r841;
	ld.global.u32 	%r842, [%rd8+116];
	xor.b32  	%r957, %r957, %r842;
$L__BB0_91:
	and.b32  	%r844, %r799, 64;
	setp.eq.s32 	%p50, %r844, 0;
	@%p50 bra 	$L__BB0_93;
	ld.global.u32 	%r845, [%rd8+120];
	xor.b32  	%r961, %r961, %r845;
	ld.global.u32 	%r846, [%rd8+124];
	xor.b32  	%r960, %r960, %r846;
	ld.global.u32 	%r847, [%rd8+128];
	xor.b32  	%r1143, %r1143, %r847;
	ld.global.u32 	%r848, [%rd8+132];
	xor.b32  	%r1142, %r1142, %r848;
	ld.global.u32 	%r849, [%rd8+136];
	xor.b32  	%r957, %r957, %r849;
$L__BB0_93:
	and.b32  	%r851, %r799, 128;
	setp.eq.s32 	%p51, %r851, 0;
	@%p51 bra 	$L__BB0_95;
	ld.global.u32 	%r852, [%rd8+140];
	xor.b32  	%r961, %r961, %r852;
	ld.global.u32 	%r853, [%rd8+144];
	xor.b32  	%r960, %r960, %r853;
	ld.global.u32 	%r854, [%rd8+148];
	xor.b32  	%r1143, %r1143, %r854;
	ld.global.u32 	%r855, [%rd8+152];
	xor.b32  	%r1142, %r1142, %r855;
	ld.global.u32 	%r856, [%rd8+156];
	xor.b32  	%r957, %r957, %r856;
$L__BB0_95:
	and.b32  	%r858, %r799, 256;
	setp.eq.s32 	%p52, %r858, 0;
	@%p52 bra 	$L__BB0_97;
	ld.global.u32 	%r859, [%rd8+160];
	xor.b32  	%r961, %r961, %r859;
	ld.global.u32 	%r860, [%rd8+164];
	xor.b32  	%r960, %r960, %r860;
	ld.global.u32 	%r861, [%rd8+168];
	xor.b32  	%r1143, %r1143, %r861;
	ld.global.u32 	%r862, [%rd8+172];
	xor.b32  	%r1142, %r1142, %r862;
	ld.global.u32 	%r863, [%rd8+176];
	xor.b32  	%r957, %r957, %r863;
$L__BB0_97:
	and.b32  	%r865, %r799, 512;
	setp.eq.s32 	%p53, %r865, 0;
	@%p53 bra 	$L__BB0_99;
	ld.global.u32 	%r866, [%rd8+180];
	xor.b32  	%r961, %r961, %r866;
	ld.global.u32 	%r867, [%rd8+184];
	xor.b32  	%r960, %r960, %r867;
	ld.global.u32 	%r868, [%rd8+188];
	xor.b32  	%r1143, %r1143, %r868;
	ld.global.u32 	%r869, [%rd8+192];
	xor.b32  	%r1142, %r1142, %r869;
	ld.global.u32 	%r870, [%rd8+196];
	xor.b32  	%r957, %r957, %r870;
$L__BB0_99:
	and.b32  	%r872, %r799, 1024;
	setp.eq.s32 	%p54, %r872, 0;
	@%p54 bra 	$L__BB0_101;
	ld.global.u32 	%r873, [%rd8+200];
	xor.b32  	%r961, %r961, %r873;
	ld.global.u32 	%r874, [%rd8+204];
	xor.b32  	%r960, %r960, %r874;
	ld.global.u32 	%r875, [%rd8+208];
	xor.b32  	%r1143, %r1143, %r875;
	ld.global.u32 	%r876, [%rd8+212];
	xor.b32  	%r1142, %r1142, %r876;
	ld.global.u32 	%r877, [%rd8+216];
	xor.b32  	%r957, %r957, %r877;
$L__BB0_101:
	and.b32  	%r879, %r799, 2048;
	setp.eq.s32 	%p55, %r879, 0;
	@%p55 bra 	$L__BB0_103;
	ld.global.u32 	%r880, [%rd8+220];
	xor.b32  	%r961, %r961, %r880;
	ld.global.u32 	%r881, [%rd8+224];
	xor.b32  	%r960, %r960, %r881;
	ld.global.u32 	%r882, [%rd8+228];
	xor.b32  	%r1143, %r1143, %r882;
	ld.global.u32 	%r883, [%rd8+232];
	xor.b32  	%r1142, %r1142, %r883;
	ld.global.u32 	%r884, [%rd8+236];
	xor.b32  	%r957, %r957, %r884;
$L__BB0_103:
	and.b32  	%r886, %r799, 4096;
	setp.eq.s32 	%p56, %r886, 0;
	@%p56 bra 	$L__BB0_105;
	ld.global.u32 	%r887, [%rd8+240];
	xor.b32  	%r961, %r961, %r887;
	ld.global.u32 	%r888, [%rd8+244];
	xor.b32  	%r960, %r960, %r888;
	ld.global.u32 	%r889, [%rd8+248];
	xor.b32  	%r1143, %r1143, %r889;
	ld.global.u32 	%r890, [%rd8+252];
	xor.b32  	%r1142, %r1142, %r890;
	ld.global.u32 	%r891, [%rd8+256];
	xor.b32  	%r957, %r957, %r891;
$L__BB0_105:
	and.b32  	%r893, %r799, 8192;
	setp.eq.s32 	%p57, %r893, 0;
	@%p57 bra 	$L__BB0_107;
	ld.global.u32 	%r894, [%rd8+260];
	xor.b32  	%r961, %r961, %r894;
	ld.global.u32 	%r895, [%rd8+264];
	xor.b32  	%r960, %r960, %r895;
	ld.global.u32 	%r896, [%rd8+268];
	xor.b32  	%r1143, %r1143, %r896;
	ld.global.u32 	%r897, [%rd8+272];
	xor.b32  	%r1142, %r1142, %r897;
	ld.global.u32 	%r898, [%rd8+276];
	xor.b32  	%r957, %r957, %r898;
$L__BB0_107:
	and.b32  	%r900, %r799, 16384;
	setp.eq.s32 	%p58, %r900, 0;
	@%p58 bra 	$L__BB0_109;
	ld.global.u32 	%r901, [%rd8+280];
	xor.b32  	%r961, %r961, %r901;
	ld.global.u32 	%r902, [%rd8+284];
	xor.b32  	%r960, %r960, %r902;
	ld.global.u32 	%r903, [%rd8+288];
	xor.b32  	%r1143, %r1143, %r903;
	ld.global.u32 	%r904, [%rd8+292];
	xor.b32  	%r1142, %r1142, %r904;
	ld.global.u32 	%r905, [%rd8+296];
	xor.b32  	%r957, %r957, %r905;
$L__BB0_109:
	and.b32  	%r907, %r799, 32768;
	setp.eq.s32 	%p59, %r907, 0;
	@%p59 bra 	$L__BB0_111;
	ld.global.u32 	%r908, [%rd8+300];
	xor.b32  	%r961, %r961, %r908;
	ld.global.u32 	%r909, [%rd8+304];
	xor.b32  	%r960, %r960, %r909;
	ld.global.u32 	%r910, [%rd8+308];
	xor.b32  	%r1143, %r1143, %r910;
	ld.global.u32 	%r911, [%rd8+312];
	xor.b32  	%r1142, %r1142, %r911;
	ld.global.u32 	%r912, [%rd8+316];
	xor.b32  	%r957, %r957, %r912;
$L__BB0_111:
	add.s32 	%r1140, %r1140, 16;
	setp.ne.s32 	%p60, %r1140, 32;
	@%p60 bra 	$L__BB0_79;
	mad.lo.s32 	%r913, %r1134, -31, %r369;
	add.s32 	%r1134, %r913, 1;
	setp.ne.s32 	%p61, %r1134, 5;
	@%p61 bra 	$L__BB0_78;
	st.local.u32 	[%rd1+4], %r961;
	st.local.v2.u32 	[%rd1+8], {%r960, %r1143};
	st.local.v2.u32 	[%rd1+16], {%r1142, %r957};
$L__BB0_114:
	shr.u64 	%rd27, %rd3, 2;
	add.s32 	%r944, %r944, 1;
	setp.gt.u64 	%p62, %rd3, 3;
	@%p62 bra 	$L__BB0_2;
$L__BB0_115:
	mul.lo.s32 	%r914, %r546, %r545;
	setp.ge.s32 	%p63, %r1, %r914;
	@%p63 bra 	$L__BB0_117;
	shr.u32 	%r915, %r961, 2;
	xor.b32  	%r916, %r915, %r961;
	shl.b32 	%r917, %r957, 4;
	shl.b32 	%r918, %r916, 1;
	xor.b32  	%r919, %r918, %r917;
	xor.b32  	%r920, %r919, %r916;
	xor.b32  	%r921, %r920, %r957;
	add.s32 	%r922, %r2, %r921;
	add.s32 	%r923, %r922, 362437;
	shr.u32 	%r924, %r960, 2;
	xor.b32  	%r925, %r924, %r960;
	shl.b32 	%r926, %r921, 4;
	shl.b32 	%r927, %r925, 1;
	xor.b32  	%r928, %r927, %r926;
	xor.b32  	%r929, %r928, %r925;
	xor.b32  	%r930, %r929, %r921;
	add.s32 	%r931, %r2, %r930;
	add.s32 	%r932, %r931, 724874;
	cvt.rn.f32.u32 	%f2, %r923;
	fma.rn.f32 	%f3, %f2, 0f2F800000, 0f2F000000;
	cvt.rn.f32.u32 	%f4, %r932;
	fma.rn.f32 	%f5, %f4, 0f30C90FDB, 0f30490FDB;
	setp.lt.f32 	%p64, %f3, 0f00800000;
	mul.f32 	%f6, %f3, 0f4B000000;
	selp.f32 	%f7, %f6, %f3, %p64;
	selp.f32 	%f8, 0fC1B80000, 0f00000000, %p64;
	mov.b32 	%r933, %f7;
	add.s32 	%r934, %r933, -1059760811;
	and.b32  	%r935, %r934, -8388608;
	sub.s32 	%r936, %r933, %r935;
	mov.b32 	%f9, %r936;
	cvt.rn.f32.s32 	%f10, %r935;
	fma.rn.f32 	%f11, %f10, 0f34000000, %f8;
	add.f32 	%f12, %f9, 0fBF800000;
	fma.rn.f32 	%f13, %f12, 0fBE055027, 0f3E1039F6;
	fma.rn.f32 	%f14, %f13, %f12, 0fBDF8CDCC;
	fma.rn.f32 	%f15, %f14, %f12, 0f3E0F2955;
	fma.rn.f32 	%f16, %f15, %f12, 0fBE2AD8B9;
	fma.rn.f32 	%f17, %f16, %f12, 0f3E4CED0B;
	fma.rn.f32 	%f18, %f17, %f12, 0fBE7FFF22;
	fma.rn.f32 	%f19, %f18, %f12, 0f3EAAAA78;
	fma.rn.f32 	%f20, %f19, %f12, 0fBF000000;
	mul.f32 	%f21, %f12, %f20;
	fma.rn.f32 	%f22, %f21, %f12, %f12;
	fma.rn.f32 	%f23, %f11, 0f3F317218, %f22;
	setp.gt.u32 	%p65, %r933, 2139095039;
	fma.rn.f32 	%f24, %f7, 0f7F800000, 0f7F800000;
	selp.f32 	%f25, %f24, %f23, %p65;
	setp.eq.f32 	%p66, %f7, 0f00000000;
	mul.f32 	%f26, %f25, 0fC0000000;
	selp.f32 	%f27, 0f7F800000, %f26, %p66;
	sqrt.rn.f32 	%f28, %f27;
	sin.approx.f32 	%f29, %f5;
	mul.f32 	%f30, %f28, %f29;
	cvt.f64.f32 	%fd2, %f30;
	div.s32 	%r937, %r1, %r545;
	mul.lo.s32 	%r938, %r937, %r545;
	sub.s32 	%r939, %r1, %r938;
	mad.lo.s32 	%r940, %r937, %r547, %r939;
	cvta.to.global.u64 	%rd24, %rd10;
	mul.wide.s32 	%rd25, %r940, 8;
	add.s64 	%rd26, %rd24, %rd25;
	st.global.f64 	[%rd26], %fd2;
$L__BB0_117:
	ret;

}
.entry _Z20Set_ss_diag_mat_kerniiPdiS_(
	.param .u32 _Z20Set_ss_diag_mat_kerniiPdiS__param_0,
	.param .u32 _Z20Set_ss_diag_mat_kerniiPdiS__param_1,
	.param .u64 .ptr .align 1 _Z20Set_ss_diag_mat_kerniiPdiS__param_2,
	.param .u32 _Z20Set_ss_diag_mat_kerniiPdiS__param_3,
	.param .u64 .ptr .align 1 _Z20Set_ss_diag_mat_kerniiPdiS__param_4
)
{
	.reg .pred 	%p<5>;
	.reg .b32 	%r<14>;
	.reg .b64 	%rd<12>;
	.reg .b64 	%fd<2>;

	ld.param.u32 	%r6, [_Z20Set_ss_diag_mat_kerniiPdiS__param_0];
	ld.param.u32 	%r7, [_Z20Set_ss_diag_mat_kerniiPdiS__param_1];
	ld.param.u64 	%rd3, [_Z20Set_ss_diag_mat_kerniiPdiS__param_2];
	ld.param.u32 	%r5, [_Z20Set_ss_diag_mat_kerniiPdiS__param_3];
	ld.param.u64 	%rd2, [_Z20Set_ss_diag_mat_kerniiPdiS__param_4];
	cvta.to.global.u64 	%rd1, %rd3;
	mov.u32 	%r8, %ctaid.x;
	mov.u32 	%r9, %ntid.x;
	mov.u32 	%r10, %tid.x;
	mad.lo.s32 	%r1, %r8, %r9, %r10;
	div.s32 	%r3, %r1, %r6;
	mul.lo.s32 	%r11, %r3, %r6;
	sub.s32 	%r2, %r1, %r11;
	mul.lo.s32 	%r4, %r7, %r6;
	setp.ge.s32 	%p1, %r1, %r4;
	setp.ne.s32 	%p2, %r2, %r3;
	or.pred  	%p3, %p1, %p2;
	@%p3 bra 	$L__BB1_2;
	cvta.to.global.u64 	%rd7, %rd2;
	mul.wide.s32 	%rd8, %r2, 8;
	add.s64 	%rd9, %rd7, %rd8;
	ld.global.f64 	%fd1, [%rd9];
	mad.lo.s32 	%r13, %r2, %r5, %r2;
	mul.wide.s32 	%rd10, %r13, 8;
	add.s64 	%rd11, %rd1, %rd10;
	st.global.f64 	[%rd11], %fd1;
	bra.uni 	$L__BB1_4;
$L__BB1_2:
	setp.ge.s32 	%p4, %r1, %r4;
	@%p4 bra 	$L__BB1_4;
	mad.lo.s32 	%r12, %r3, %r5, %r2;
	mul.wide.s32 	%rd4, %r12, 8;
	add.s64 	%rd5, %rd1, %rd4;
	mov.b64 	%rd6, 0;
	st.global.u64 	[%rd5], %rd6;
$L__BB1_4:
	ret;

}


// ===== COMPILED SASS (sm_100) =====

	.target	sm_100

	.elftype	@"ET_EXEC"


//--------------------- .note.nv.tkinfo           --------------------------
	.section	.note.nv.tkinfo,"",@"SHT_NOTE"
	.sectionflags	@"SHF_NOTE_NV_TKINFO"
	.tkinfo
        /*0018*/ 	.word	0x00000002
        /*0030*/ 	.string	""
        /*0030*/ 	.string	"ptxas"
        /*0030*/ 	.string	"Cuda compilation tools, release 13.0, V13.0.88"
        /*0030*/ 	.string	"Build cuda_13.0.r13.0/compiler.36424714_0"
        /*0030*/ 	.string	"-arch sm_100 -m 64 "



//--------------------- .note.nv.cuinfo           --------------------------
	.section	.note.nv.cuinfo,"",@"SHT_NOTE"
	.sectionflags	@"SHF_NOTE_NV_CUINFO"
        /*0018*/ 	.short	0x0002
        /*001a*/ 	.short	0x0064
        /*001c*/ 	.short	0x0082
	.zero		2


//--------------------- .nv.info                  --------------------------
	.section	.nv.info,"",@"SHT_CUDA_INFO"
	.align	4


	//----- nvinfo : EIATTR_REGCOUNT
	.align		4
        /*0000*/ 	.byte	0x04, 0x2f
        /*0002*/ 	.short	(.L_10 - .L_9)
	.align		4
.L_9:
        /*0004*/ 	.word	index@(_Z25Normal_random_matrix_kerniiPdi17curandStateXORWOWy)
        /*0008*/ 	.word	0x0000001f


	//----- nvinfo : EIATTR_FRAME_SIZE
	.align		4
.L_10:
        /*000c*/ 	.byte	0x04, 0x11
        /*000e*/ 	.short	(.L_12 - .L_11)
	.align		4
.L_11:
        /*0010*/ 	.word	index@($__internal_0_$__cuda_sm20_sqrt_rn_f32_slowpath)
        /*0014*/ 	.word	0x00000030


	//----- nvinfo : EIATTR_FRAME_SIZE
	.align		4
.L_12:
        /*0018*/ 	.byte	0x04, 0x11
        /*001a*/ 	.short	(.L_14 - .L_13)
	.align		4
.L_13:
        /*001c*/ 	.word	index@(_Z25Normal_random_matrix_kerniiPdi17curandStateXORWOWy)
        /*0020*/ 	.word	0x00000030


	//----- nvinfo : EIATTR_REGCOUNT
	.align		4
.L_14:
        /*0024*/ 	.byte	0x04, 0x2f
        /*0026*/ 	.short	(.L_16 - .L_15)
	.align		4
.L_15:
        /*0028*/ 	.word	index@(_Z20Set_ss_diag_mat_kerniiPdiS_)
        /*002c*/ 	.word	0x0000000c


	//----- nvinfo : EIATTR_FRAME_SIZE
	.align		4
.L_16:
        /*0030*/ 	.byte	0x04, 0x11
        /*0032*/ 	.short	(.L_18 - .L_17)
	.align		4
.L_17:
        /*0034*/ 	.word	index@(_Z20Set_ss_diag_mat_kerniiPdiS_)
        /*0038*/ 	.word	0x00000000


	//----- nvinfo : EIATTR_MIN_STACK_SIZE
	.align		4
.L_18:
        /*003c*/ 	.byte	0x04, 0x12
        /*003e*/ 	.short	(.L_20 - .L_19)
	.align		4
.L_19:
        /*0040*/ 	.word	index@(_Z20Set_ss_diag_mat_kerniiPdiS_)
        /*0044*/ 	.word	0x00000000


	//----- nvinfo : EIATTR_MIN_STACK_SIZE
	.align		4
.L_20:
        /*0048*/ 	.byte	0x04, 0x12
        /*004a*/ 	.short	(.L_22 - .L_21)
	.align		4
.L_21:
        /*004c*/ 	.word	index@(_Z25Normal_random_matrix_kerniiPdi17curandStateXORWOWy)
        /*0050*/ 	.word	0x00000030
.L_22:


//--------------------- .nv.compat                --------------------------
	.section	.nv.compat,"",@"SHT_CUDA_COMPAT_INFO"
	.align	4
        /*0000*/ 	.byte	0x02, 0x09, 0x00, 0x00, 0x02, 0x02, 0x01, 0x00, 0x02, 0x05, 0x05, 0x00, 0x03, 0x07, 0x01, 0x01
        /*0010*/ 	.byte	0x02, 0x03, 0x00, 0x00, 0x02, 0x06, 0x01, 0x00, 0x04, 0x0b, 0x08, 0x00, 0x01, 0x00, 0x00, 0x00
        /*0020*/ 	.byte	0x00, 0x00, 0x00, 0x00


//--------------------- .nv.info._Z20Set_ss_diag_mat_kerniiPdiS_ --------------------------
	.section	.nv.info._Z20Set_ss_diag_mat_kerniiPdiS_,"",@"SHT_CUDA_INFO"
	.sectionflags	@""
	.align	4


	//----- nvinfo : EIATTR_CUDA_API_VERSION
	.align		4
        /*0000*/ 	.byte	0x04, 0x37
        /*0002*/ 	.short	(.L_24 - .L_23)
.L_23:
        /*0004*/ 	.word	0x00000082


	//----- nvinfo : EIATTR_KPARAM_INFO
	.align		4
.L_24:
        /*0008*/ 	.byte	0x04, 0x17
        /*000a*/ 	.short	(.L_26 - .L_25)
.L_25:
        /*000c*/ 	.word	0x00000000
        /*0010*/ 	.short	0x0004
        /*0012*/ 	.short	0x0018
        /*0014*/ 	.byte	0x00, 0xf5, 0x21, 0x00


	//----- nvinfo : EIATTR_KPARAM_INFO
	.align		4
.L_26:
        /*0018*/ 	.byte	0x04, 0x17
        /*001a*/ 	.short	(.L_28 - .L_27)
.L_27:
        /*001c*/ 	.word	0x00000000
        /*0020*/ 	.short	0x0003
        /*0022*/ 	.short	0x0010
        /*0024*/ 	.byte	0x00, 0xf0, 0x11, 0x00


	//----- nvinfo : EIATTR_KPARAM_INFO
	.align		4
.L_28:
        /*0028*/ 	.byte	0x04, 0x17
        /*002a*/ 	.short	(.L_30 - .L_29)
.L_29:
        /*002c*/ 	.word	0x00000000
        /*0030*/ 	.short	0x0002
        /*0032*/ 	.short	0x0008
        /*0034*/ 	.byte	0x00, 0xf5, 0x21, 0x00


	//----- nvinfo : EIATTR_KPARAM_INFO
	.align		4
.L_30:
        /*0038*/ 	.byte	0x04, 0x17
        /*003a*/ 	.short	(.L_32 - .L_31)
.L_31:
        /*003c*/ 	.word	0x00000000
        /*0040*/ 	.short	0x0001
        /*0042*/ 	.short	0x0004
        /*0044*/ 	.byte	0x00, 0xf0, 0x11, 0x00


	//----- nvinfo : EIATTR_KPARAM_INFO
	.align		4
.L_32:
        /*0048*/ 	.byte	0x04, 0x17
        /*004a*/ 	.short	(.L_34 - .L_33)
.L_33:
        /*004c*/ 	.word	0x00000000
        /*0050*/ 	.short	0x0000
        /*0052*/ 	.short	0x0000
        /*0054*/ 	.byte	0x00, 0xf0, 0x11, 0x00


	//----- nvinfo : EIATTR_SPARSE_MMA_MASK
	.align		4
.L_34:
        /*0058*/ 	.byte	0x03, 0x50
        /*005a*/ 	.short	0x0000


	//----- nvinfo : EIATTR_MAXREG_COUNT
	.align		4
        /*005c*/ 	.byte	0x03, 0x1b
        /*005e*/ 	.short	0x00ff


	//----- nvinfo : EIATTR_MERCURY_ISA_VERSION
	.align		4
        /*0060*/ 	.byte	0x03, 0x5f
        /*0062*/ 	.short	0x0101


	//----- nvinfo : EIATTR_VRC_CTA_INIT_COUNT
	.align		4
        /*0064*/ 	.byte	0x02, 0x4a
	.zero		1
	.zero		1


	//----- nvinfo : EIATTR_EXIT_INSTR_OFFSETS
	.align		4
        /*0068*/ 	.byte	0x04, 0x1c
        /*006a*/ 	.short	(.L_36 - .L_35)


	//   ....[0]....
.L_35:
        /*006c*/ 	.word	0x000002e0


	//   ....[1]....
        /*0070*/ 	.word	0x00000300


	//   ....[2]....
        /*0074*/ 	.word	0x00000360


	//----- nvinfo : EIATTR_CRS_STACK_SIZE
	.align		4
.L_36:
        /*0078*/ 	.byte	0x04, 0x1e
        /*007a*/ 	.short	(.L_38 - .L_37)
.L_37:
        /*007c*/ 	.word	0x00000000


	//----- nvinfo : EIATTR_CBANK_PARAM_SIZE
	.align		4
.L_38:
        /*0080*/ 	.byte	0x03, 0x19
        /*0082*/ 	.short	0x0020


	//----- nvinfo : EIATTR_PARAM_CBANK
	.align		4
        /*0084*/ 	.byte	0x04, 0x0a
        /*0086*/ 	.short	(.L_40 - .L_39)
	.align		4
.L_39:
        /*0088*/ 	.word	index@(.nv.constant0._Z20Set_ss_diag_mat_kerniiPdiS_)
        /*008c*/ 	.short	0x0380
        /*008e*/ 	.short	0x0020


	//----- nvinfo : EIATTR_SW_WAR
	.align		4
.L_40:
        /*0090*/ 	.byte	0x04, 0x36
        /*0092*/ 	.short	(.L_42 - .L_41)
.L_41:
        /*0094*/ 	.word	0x00000008
.L_42:


//--------------------- .nv.info._Z25Normal_random_matrix_kerniiPdi17curandStateXORWOWy --------------------------
	.section	.nv.info._Z25Normal_random_matrix_kerniiPdi17curandStateXORWOWy,"",@"SHT_CUDA_INFO"
	.sectionflags	@""
	.align	4


	//----- nvinfo : EIATTR_CUDA_API_VERSION
	.align		4
        /*0000*/ 	.byte	0x04, 0x37
        /*0002*/ 	.short	(.L_44 - .L_43)
.L_43:
        /*0004*/ 	.word	0x00000082


	//----- nvinfo : EIATTR_KPARAM_INFO
	.align		4
.L_44:
        /*0008*/ 	.byte	0x04, 0x17
        /*000a*/ 	.short	(.L_46 - .L_45)
.L_45:
        /*000c*/ 	.word	0x00000000
        /*0010*/ 	.short	0x0005
        /*0012*/ 	.short	0x0048
        /*0014*/ 	.byte	0x00, 0xf0, 0x21, 0x00


	//----- nvinfo : EIATTR_KPARAM_INFO
	.align		4
.L_46:
        /*0018*/ 	.byte	0x04, 0x17
        /*001a*/ 	.short	(.L_48 - .L_47)
.L_47:
        /*001c*/ 	.word	0x00000000
        /*0020*/ 	.short	0x0004
        /*0022*/ 	.short	0x0018
        /*0024*/ 	.byte	0x00, 0xf0, 0xc1, 0x00


	//----- nvinfo : EIATTR_KPARAM_INFO
	.align		4
.L_48:
        /*0028*/ 	.byte	0x04, 0x17
        /*002a*/ 	.short	(.L_50 - .L_49)
.L_49:
        /*002c*/ 	.word	0x00000000
        /*0030*/ 	.short	0x0003
        /*0032*/ 	.short	0x0010
        /*0034*/ 	.byte	0x00, 0xf0, 0x11, 0x00


	//----- nvinfo : EIATTR_KPARAM_INFO
	.align		4
.L_50:
        /*0038*/ 	.byte	0x04, 0x17
        /*003a*/ 	.short	(.L_52 - .L_51)
.L_51:
        /*003c*/ 	.word	0x00000000
        /*0040*/ 	.short	0x0002
        /*0042*/ 	.short	0x0008
        /*0044*/ 	.byte	0x00, 0xf5, 0x21, 0x00


	//----- nvinfo : EIATTR_KPARAM_INFO
	.align		4
.L_52:
        /*0048*/ 	.byte	0x04, 0x17
        /*004a*/ 	.short	(.L_54 - .L_53)
.L_53:
        /*004c*/ 	.word	0x00000000
        /*0050*/ 	.short	0x0001
        /*0052*/ 	.short	0x0004
        /*0054*/ 	.byte	0x00, 0xf0, 0x11, 0x00


	//----- nvinfo : EIATTR_KPARAM_INFO
	.align		4
.L_54:
        /*0058*/ 	.byte	0x04, 0x17
        /*005a*/ 	.short	(.L_56 - .L_55)
.L_55:
        /*005c*/ 	.word	0x00000000
        /*0060*/ 	.short	0x0000
        /*0062*/ 	.short	0x0000
        /*0064*/ 	.byte	0x00, 0xf0, 0x11, 0x00


	//----- nvinfo : EIATTR_SPARSE_MMA_MASK
	.align		4
.L_56:
        /*0068*/ 	.byte	0x03, 0x50
        /*006a*/ 	.short	0x0000


	//----- nvinfo : EIATTR_MAXREG_COUNT
	.align		4
        /*006c*/ 	.byte	0x03, 0x1b
        /*006e*/ 	.short	0x00ff


	//----- nvinfo : EIATTR_MERCURY_ISA_VERSION
	.align		4
        /*0070*/ 	.byte	0x03, 0x5f
        /*0072*/ 	.short	0x0101


	//----- nvinfo : EIATTR_VRC_CTA_INIT_COUNT
	.align		4
        /*0074*/ 	.byte	0x02, 0x4a
	.zero		1
	.zero		1


	//----- nvinfo : EIATTR_EXIT_INSTR_OFFSETS
	.align		4
        /*0078*/ 	.byte	0x04, 0x1c
        /*007a*/ 	.short	(.L_58 - .L_57)


	//   ....[0]....
.L_57:
        /*007c*/ 	.word	0x00002710


	//   ....[1]....
        /*0080*/ 	.word	0x00002d80


	//----- nvinfo : EIATTR_CRS_STACK_SIZE
	.align		4
.L_58:
        /*0084*/ 	.byte	0x04, 0x1e
        /*0086*/ 	.short	(.L_60 - .L_59)
.L_59:
        /*0088*/ 	.word	0x00000000


	//----- nvinfo : EIATTR_CBANK_PARAM_SIZE
	.align		4
.L_60:
        /*008c*/ 	.byte	0x03, 0x19
        /*008e*/ 	.short	0x0050


	//----- nvinfo : EIATTR_PARAM_CBANK
	.align		4
        /*0090*/ 	.byte	0x04, 0x0a
        /*0092*/ 	.short	(.L_62 - .L_61)
	.align		4
.L_61:
        /*0094*/ 	.word	index@(.nv.constant0._Z25Normal_random_matrix_kerniiPdi17curandStateXORWOWy)
        /*0098*/ 	.short	0x0380
        /*009a*/ 	.short	0x0050


	//----- nvinfo : EIATTR_SW_WAR
	.align		4
.L_62:
        /*009c*/ 	.byte	0x04, 0x36
        /*009e*/ 	.short	(.L_64 - .L_63)
.L_63:
        /*00a0*/ 	.word	0x00000008
.L_64:


//--------------------- .nv.callgraph             --------------------------
	.section	.nv.callgraph,"",@"SHT_CUDA_CALLGRAPH"
	.align	4
	.sectionentsize	8
	.align		4
        /*0000*/ 	.word	0x00000000
	.align		4
        /*0004*/ 	.word	0xffffffff
	.align		4
        /*0008*/ 	.word	0x00000000
	.align		4
        /*000c*/ 	.word	0xfffffffe
	.align		4
        /*0010*/ 	.word	0x00000000
	.align		4
        /*0014*/ 	.word	0xfffffffd
	.align		4
        /*0018*/ 	.word	0x00000000
	.align		4
        /*001c*/ 	.word	0xfffffffc


//--------------------- .nv.constant4             --------------------------
	.section	.nv.constant4,"a",@progbits
	.align	8
	.align		8
.nv.constant4:
        /*0000*/ 	.dword	precalc_xorwow_matrix
	.align		8
        /*0008*/ 	.dword	precalc_xorwow_offset_matrix
	.align		8
        /*0010*/ 	.dword	mrg32k3aM1
	.align		8
        /*0018*/ 	.dword	mrg32k3aM2
	.align		8
        /*0020*/ 	.dword	mrg32k3aM1SubSeq
	.align		8
        /*0028*/ 	.dword	mrg32k3aM2SubSeq
	.align		8
        /*0030*/ 	.dword	mrg32k3aM1Seq
	.align		8
        /*0038*/ 	.dword	mrg32k3aM2Seq


//--------------------- .nv.constant3             --------------------------
	.section	.nv.constant3,"a",@progbits
	.align	8
.nv.constant3:
	.type		__cr_lgamma_table,@object
	.size		__cr_lgamma_table,(.L_8 - __cr_lgamma_table)
__cr_lgamma_table:
        /*0000*/ 	.byte	0x00, 0x00, 0x00, 0x00, 0x00, 0x00, 0x00, 0x00, 0x00, 0x00, 0x00, 0x00, 0x00, 0x00, 0x00, 0x00
        /*0010*/ 	.byte	0xef, 0x39, 0xfa, 0xfe, 0x42, 0x2e, 0xe6, 0x3f, 0x02, 0x20, 0x2a, 0xfa, 0x0b, 0xab, 0xfc, 0x3f
        /*0020*/ 	.byte	0xf9, 0x2c, 0x92, 0x7c, 0xa7, 0x6c, 0x09, 0x40, 0xc9, 0x79, 0x44, 0x3c, 0x64, 0x26, 0x13, 0x40
        /*0030*/ 	.byte	0xca, 0x01, 0xcf, 0x3a, 0x27, 0x51, 0x1a, 0x40, 0x30, 0xcc, 0x2d, 0xf3, 0xe1, 0x0c, 0x21, 0x40
        /*0040*/ 	.byte	0x0d, 0xb7, 0xfc, 0x82, 0x8e, 0x35, 0x25, 0x40
.L_8:


//--------------------- .text._Z20Set_ss_diag_mat_kerniiPdiS_ --------------------------
	.section	.text._Z20Set_ss_diag_mat_kerniiPdiS_,"ax",@progbits
	.align	128
.text._Z20Set_ss_diag_mat_kerniiPdiS_:
        .type           _Z20Set_ss_diag_mat_kerniiPdiS_,@function
        .size           _Z20Set_ss_diag_mat_kerniiPdiS_,(.L_x_18 - _Z20Set_ss_diag_mat_kerniiPdiS_)
        .other          _Z20Set_ss_diag_mat_kerniiPdiS_,@"STO_CUDA_ENTRY STV_DEFAULT"
_Z20Set_ss_diag_mat_kerniiPdiS_:
[----:B------:R-:W-:Y:S08]  /*0000*/  LDC R1, c[0x0][0x37c] ;  /* 0x0000df00ff017b82 */ /* 0x000ff00000000800 */
[----:B------:R-:W0:Y:S01]  /*0010*/  LDC R9, c[0x0][0x380] ;  /* 0x0000e000ff097b82 */ /* 0x000e220000000800 */
[----:B------:R-:W1:Y:S07]  /*0020*/  S2R R5, SR_TID.X ;  /* 0x0000000000057919 */ /* 0x000e6e0000002100 */
[----:B------:R-:W1:Y:S08]  /*0030*/  S2UR UR4, SR_CTAID.X ;  /* 0x00000000000479c3 */ /* 0x000e700000002500 */
[----:B------:R-:W1:Y:S01]  /*0040*/  LDC R0, c[0x0][0x360] ;  /* 0x0000d800ff007b82 */ /* 0x000e620000000800 */
[----:B0-----:R-:W-:-:S04]  /*0050*/  IABS R7, R9 ;  /* 0x0000000900077213 */ /* 0x001fc80000000000 */
[----:B------:R-:W0:Y:S01]  /*0060*/  I2F.RP R4, R7 ;  /* 0x0000000700047306 */ /* 0x000e220000209400 */
[----:B-1----:R-:W-:Y:S01]  /*0070*/  IMAD R0, R0, UR4, R5 ;  /* 0x0000000400007c24 */ /* 0x002fe2000f8e0205 */
[----:B------:R-:W1:Y:S06]  /*0080*/  LDCU UR4, c[0x0][0x384] ;  /* 0x00007080ff0477ac */ /* 0x000e6c0008000800 */
[----:B0-----:R-:W0:Y:S02]  /*0090*/  MUFU.RCP R4, R4 ;  /* 0x0000000400047308 */ /* 0x001e240000001000 */
[----:B0-----:R-:W-:-:S02]  /*00a0*/  IADD3 R2, PT, PT, R4, 0xffffffe, RZ ;  /* 0x0ffffffe04027810 */ /* 0x001fc40007ffe0ff */
[----:B------:R-:W-:-:S04]  /*00b0*/  IABS R4, R0 ;  /* 0x0000000000047213 */ /* 0x000fc80000000000 */
[----:B------:R0:W2:Y:S02]  /*00c0*/  F2I.FTZ.U32.TRUNC.NTZ R3, R2 ;  /* 0x0000000200037305 */ /* 0x0000a4000021f000 */
[----:B0-----:R-:W-:Y:S02]  /*00d0*/  HFMA2 R2, -RZ, RZ, 0, 0 ;  /* 0x00000000ff027431 */ /* 0x001fe400000001ff */
[----:B--2---:R-:W-:-:S04]  /*00e0*/  IMAD.MOV R6, RZ, RZ, -R3 ;  /* 0x000000ffff067224 */ /* 0x004fc800078e0a03 */
[----:B------:R-:W-:-:S04]  /*00f0*/  IMAD R5, R6, R7, RZ ;  /* 0x0000000706057224 */ /* 0x000fc800078e02ff */
[----:B------:R-:W-:-:S06]  /*0100*/  IMAD.HI.U32 R3, R3, R5, R2 ;  /* 0x0000000503037227 */ /* 0x000fcc00078e0002 */
[----:B------:R-:W-:-:S04]  /*0110*/  IMAD.HI.U32 R3, R3, R4, RZ ;  /* 0x0000000403037227 */ /* 0x000fc800078e00ff */
[----:B------:R-:W-:-:S04]  /*0120*/  IMAD.MOV R5, RZ, RZ, -R3 ;  /* 0x000000ffff057224 */ /* 0x000fc800078e0a03 */
[----:B------:R-:W-:-:S05]  /*0130*/  IMAD R2, R7, R5, R4 ;  /* 0x0000000507027224 */ /* 0x000fca00078e0204 */
[----:B------:R-:W-:-:S13]  /*0140*/  ISETP.GT.U32.AND P2, PT, R7, R2, PT ;  /* 0x000000020700720c */ /* 0x000fda0003f44070 */
[-C--:B------:R-:W-:Y:S01]  /*0150*/  @!P2 IADD3 R2, PT, PT, R2, -R7.reuse, RZ ;  /* 0x800000070202a210 */ /* 0x080fe20007ffe0ff */
[----:B------:R-:W-:Y:S01]  /*0160*/  @!P2 VIADD R3, R3, 0x1 ;  /* 0x000000010303a836 */ /* 0x000fe20000000000 */
[----:B------:R-:W-:Y:S02]  /*0170*/  ISETP.NE.AND P2, PT, R9, RZ, PT ;  /* 0x000000ff0900720c */ /* 0x000fe40003f45270 */
[----:B------:R-:W-:Y:S02]  /*0180*/  ISETP.GE.U32.AND P0, PT, R2, R7, PT ;  /* 0x000000070200720c */ /* 0x000fe40003f06070 */
[----:B------:R-:W-:-:S04]  /*0190*/  LOP3.LUT R2, R0, R9, RZ, 0x3c, !PT ;  /* 0x0000000900027212 */ /* 0x000fc800078e3cff */
[----:B------:R-:W-:-:S07]  /*01a0*/  ISETP.GE.AND P1, PT, R2, RZ, PT ;  /* 0x000000ff0200720c */ /* 0x000fce0003f26270 */
[----:B------:R-:W-:-:S05]  /*01b0*/  @P0 IADD3 R3, PT, PT, R3, 0x1, RZ ;  /* 0x0000000103030810 */ /* 0x000fca0007ffe0ff */
[----:B------:R-:W-:Y:S02]  /*01c0*/  IMAD.MOV.U32 R5, RZ, RZ, R3 ;  /* 0x000000ffff057224 */ /* 0x000fe400078e0003 */
[----:B-1----:R-:W-:Y:S01]  /*01d0*/  IMAD R3, R9, UR4, RZ ;  /* 0x0000000409037c24 */ /* 0x002fe2000f8e02ff */
[----:B------:R-:W0:Y:S02]  /*01e0*/  LDCU.64 UR4, c[0x0][0x358] ;  /* 0x00006b00ff0477ac */ /* 0x000e240008000a00 */
[----:B------:R-:W-:Y:S02]  /*01f0*/  @!P1 IADD3 R5, PT, PT, -R5, RZ, RZ ;  /* 0x000000ff05059210 */ /* 0x000fe40007ffe1ff */
[----:B------:R-:W-:-:S04]  /*0200*/  @!P2 LOP3.LUT R5, RZ, R9, RZ, 0x33, !PT ;  /* 0x00000009ff05a212 */ /* 0x000fc800078e33ff */
[----:B------:R-:W-:-:S05]  /*0210*/  IADD3 R2, PT, PT, -R5, RZ, RZ ;  /* 0x000000ff05027210 */ /* 0x000fca0007ffe1ff */
[----:B------:R-:W-:-:S05]  /*0220*/  IMAD R6, R9, R2, R0 ;  /* 0x0000000209067224 */ /* 0x000fca00078e0200 */
[----:B------:R-:W-:-:S04]  /*0230*/  ISETP.NE.AND P0, PT, R6, R5, PT ;  /* 0x000000050600720c */ /* 0x000fc80003f05270 */
[----:B------:R-:W-:-:S13]  /*0240*/  ISETP.GE.OR P0, PT, R0, R3, P0 ;  /* 0x000000030000720c */ /* 0x000fda0000706670 */
[----:B0-----:R-:W-:Y:S05]  /*0250*/  @P0 BRA `(.L_x_0) ;  /* 0x0000000000240947 */ /* 0x001fea0003800000 */
[----:B------:R-:W0:Y:S01]  /*0260*/  LDC.64 R2, c[0x0][0x398] ;  /* 0x0000e600ff027b82 */ /* 0x000e220000000a00 */
[----:B------:R-:W1:Y:S07]  /*0270*/  LDCU UR6, c[0x0][0x390] ;  /* 0x00007200ff0677ac */ /* 0x000e6e0008000800 */
[----:B------:R-:W2:Y:S01]  /*0280*/  LDC.64 R4, c[0x0][0x388] ;  /* 0x0000e200ff047b82 */ /* 0x000ea20000000a00 */
[----:B0-----:R-:W-:-:S06]  /*0290*/  IMAD.WIDE R2, R6, 0x8, R2 ;  /* 0x0000000806027825 */ /* 0x001fcc00078e0202 */
[----:B------:R-:W3:Y:S01]  /*02a0*/  LDG.E.64 R2, desc[UR4][R2.64] ;  /* 0x0000000402027981 */ /* 0x000ee2000c1e1b00 */
[----:B-1----:R-:W-:-:S04]  /*02b0*/  IMAD R7, R6, UR6, R6 ;  /* 0x0000000606077c24 */ /* 0x002fc8000f8e0206 */
[----:B--2---:R-:W-:-:S05]  /*02c0*/  IMAD.WIDE R4, R7, 0x8, R4 ;  /* 0x0000000807047825 */ /* 0x004fca00078e0204 */
[----:B---3--:R-:W-:Y:S01]  /*02d0*/  STG.E.64 desc[UR4][R4.64], R2 ;  /* 0x0000000204007986 */ /* 0x008fe2000c101b04 */
[----:B------:R-:W-:Y:S05]  /*02e0*/  EXIT ;  /* 0x000000000000794d */ /* 0x000fea0003800000 */
.L_x_0:
[----:B------:R-:W-:-:S13]  /*02f0*/  ISETP.GE.AND P0, PT, R0, R3, PT ;  /* 0x000000030000720c */ /* 0x000fda0003f06270 */
[----:B------:R-:W-:Y:S05]  /*0300*/  @P0 EXIT ;  /* 0x000000000000094d */ /* 0x000fea0003800000 */
[----:B------:R-:W0:Y:S01]  /*0310*/  LDC.64 R2, c[0x0][0x388] ;  /* 0x0000e200ff027b82 */ /* 0x000e220000000a00 */
[----:B------:R-:W1:Y:S02]  /*0320*/  LDCU UR6, c[0x0][0x390] ;  /* 0x00007200ff0677ac */ /* 0x000e640008000800 */
[----:B-1----:R-:W-:-:S04]  /*0330*/  IMAD R5, R5, UR6, R6 ;  /* 0x0000000605057c24 */ /* 0x002fc8000f8e0206 */
[----:B0-----:R-:W-:-:S05]  /*0340*/  IMAD.WIDE R2, R5, 0x8, R2 ;  /* 0x0000000805027825 */ /* 0x001fca00078e0202 */
[----:B------:R-:W-:Y:S01]  /*0350*/  STG.E.64 desc[UR4][R2.64], RZ ;  /* 0x000000ff02007986 */ /* 0x000fe2000c101b04 */
[----:B------:R-:W-:Y:S05]  /*0360*/  EXIT ;  /* 0x000000000000794d */ /* 0x000fea0003800000 */
.L_x_1:
[----:B------:R-:W-:-:S00]  /*0370*/  BRA `(.L_x_1) ;  /* 0xfffffffc00fc7947 */ /* 0x000fc0000383ffff */
[----:B------:R-:W-:-:S00]  /*0380*/  NOP ;  /* 0x0000000000007918 */ /* 0x000fc00000000000 */
[----:B------:R-:W-:-:S00]  /*0390*/  NOP ;  /* 0x0000000000007918 */ /* 0x000fc00000000000 */
[----:B------:R-:W-:-:S00]  /*03a0*/  NOP ;  /* 0x0000000000007918 */ /* 0x000fc00000000000 */
[----:B------:R-:W-:-:S00]  /*03b0*/  NOP ;  /* 0x0000000000007918 */ /* 0x000fc00000000000 */
[----:B------:R-:W-:-:S00]  /*03c0*/  NOP ;  /* 0x0000000000007918 */ /* 0x000fc00000000000 */
[----:B------:R-:W-:-:S00]  /*03d0*/  NOP ;  /* 0x0000000000007918 */ /* 0x000fc00000000000 */
[----:B------:R-:W-:-:S00]  /*03e0*/  NOP ;  /* 0x0000000000007918 */ /* 0x000fc00000000000 */
[----:B------:R-:W-:-:S00]  /*03f0*/  NOP ;  /* 0x0000000000007918 */ /* 0x000fc00000000000 */
.L_x_18:


//--------------------- .text._Z25Normal_random_matrix_kerniiPdi17curandStateXORWOWy --------------------------
	.section	.text._Z25Normal_random_matrix_kerniiPdi17curandStateXORWOWy,"ax",@progbits
	.align	128
.text._Z25Normal_random_matrix_kerniiPdi17curandStateXORWOWy:
        .type           _Z25Normal_random_matrix_kerniiPdi17curandStateXORWOWy,@function
        .size           _Z25Normal_random_matrix_kerniiPdi17curandStateXORWOWy,(.L_x_19 - _Z25Normal_random_matrix_kerniiPdi17curandStateXORWOWy)
        .other          _Z25Normal_random_matrix_kerniiPdi17curandStateXORWOWy,@"STO_CUDA_ENTRY STV_DEFAULT"
_Z25Normal_random_matrix_kerniiPdi17curandStateXORWOWy:
[----:B------:R-:W0:Y:S08]  /*0000*/  LDC R1, c[0x0][0x37c] ;  /* 0x0000df00ff017b82 */ /* 0x000e300000000800 */
[----:B------:R-:W1:Y:S01]  /*0010*/  LDC.64 R2, c[0x0][0x3c8] ;  /* 0x0000f200ff027b82 */ /* 0x000e620000000a00 */
[----:B------:R-:W2:Y:S01]  /*0020*/  S2R R15, SR_TID.X ;  /* 0x00000000000f7919 */ /* 0x000ea20000002100 */
[----:B0-----:R-:W-:Y:S01]  /*0030*/  VIADD R1, R1, 0xffffffd0 ;  /* 0xffffffd001017836 */ /* 0x001fe20000000000 */
[----:B------:R-:W0:Y:S01]  /*0040*/  LDCU.64 UR6, c[0x0][0x358] ;  /* 0x00006b00ff0677ac */ /* 0x000e220008000a00 */
[----:B------:R-:W-:Y:S04]  /*0050*/  BSSY.RECONVERGENT B0, `(.L_x_2) ;  /* 0x0000268000007945 */ /* 0x000fe80003800200 */
[----:B------:R-:W3:Y:S08]  /*0060*/  LDC.64 R8, c[0x0][0x3b0] ;  /* 0x0000ec00ff087b82 */ /* 0x000ef00000000a00 */
[----:B------:R-:W4:Y:S08]  /*0070*/  LDC.64 R12, c[0x0][0x3c0] ;  /* 0x0000f000ff0c7b82 */ /* 0x000f300000000a00 */
[----:B------:R-:W5:Y:S01]  /*0080*/  LDC R10, c[0x0][0x3b8] ;  /* 0x0000ee00ff0a7b82 */ /* 0x000f620000000800 */
[----:B-1----:R-:W-:-:S02]  /*0090*/  LOP3.LUT R0, R2, 0xaad26b49, RZ, 0x3c, !PT ;  /* 0xaad26b4902007812 */ /* 0x002fc400078e3cff */
[----:B------:R-:W-:-:S03]  /*00a0*/  LOP3.LUT R2, R3, 0xf7dcefdd, RZ, 0x3c, !PT ;  /* 0xf7dcefdd03027812 */ /* 0x000fc600078e3cff */
[----:B------:R-:W-:Y:S02]  /*00b0*/  IMAD R0, R0, 0x4182bed5, RZ ;  /* 0x4182bed500007824 */ /* 0x000fe400078e02ff */
[----:B------:R-:W2:Y:S01]  /*00c0*/  S2UR UR4, SR_CTAID.X ;  /* 0x00000000000479c3 */ /* 0x000ea20000002500 */
[----:B------:R-:W-:Y:S01]  /*00d0*/  IMAD R11, R2, -0x658354e5, RZ ;  /* 0x9a7cab1b020b7824 */ /* 0x000fe200078e02ff */
[----:B---3--:R1:W-:Y:S01]  /*00e0*/  STL.64 [R1+0x18], R8 ;  /* 0x0000180801007387 */ /* 0x0083e20000100a00 */
[C---:B------:R-:W-:Y:S01]  /*00f0*/  LOP3.LUT R6, R0.reuse, 0x159a55e5, RZ, 0x3c, !PT ;  /* 0x159a55e500067812 */ /* 0x040fe200078e3cff */
[C---:B------:R-:W-:Y:S02]  /*0100*/  VIADD R3, R0.reuse, 0x75bcd15 ;  /* 0x075bcd1500037836 */ /* 0x040fe40000000000 */
[C---:B------:R-:W-:Y:S01]  /*0110*/  IADD3 R2, PT, PT, R0.reuse, 0x64f0c9, R11 ;  /* 0x0064f0c900027810 */ /* 0x040fe20007ffe00b */
[----:B------:R-:W-:Y:S01]  /*0120*/  VIADD R5, R0, 0x583f19 ;  /* 0x00583f1900057836 */ /* 0x000fe20000000000 */
[----:B------:R-:W2:Y:S01]  /*0130*/  LDC R14, c[0x0][0x360] ;  /* 0x0000d800ff0e7b82 */ /* 0x000ea20000000800 */
[C---:B------:R-:W-:Y:S01]  /*0140*/  VIADD R7, R11.reuse, 0x1f123bb5 ;  /* 0x1f123bb50b077836 */ /* 0x040fe20000000000 */
[----:B------:R-:W-:Y:S01]  /*0150*/  LOP3.LUT R4, R11, 0x5491333, RZ, 0x3c, !PT ;  /* 0x054913330b047812 */ /* 0x000fe200078e3cff */
[----:B------:R1:W-:Y:S04]  /*0160*/  STL.64 [R1], R2 ;  /* 0x0000000201007387 */ /* 0x0003e80000100a00 */
[----:B------:R1:W-:Y:S04]  /*0170*/  STL.64 [R1+0x8], R6 ;  /* 0x0000080601007387 */ /* 0x0003e80000100a00 */
[----:B------:R1:W-:Y:S04]  /*0180*/  STL.64 [R1+0x10], R4 ;  /* 0x0000100401007387 */ /* 0x0003e80000100a00 */
[----:B----4-:R1:W-:Y:S04]  /*0190*/  STL.64 [R1+0x28], R12 ;  /* 0x0000280c01007387 */ /* 0x0103e80000100a00 */
[----:B-----5:R1:W-:Y:S01]  /*01a0*/  STL [R1+0x20], R10 ;  /* 0x0000200a01007387 */ /* 0x0203e20000100800 */
[----:B--2---:R-:W-:-:S05]  /*01b0*/  IMAD R0, R14, UR4, R15 ;  /* 0x000000040e007c24 */ /* 0x004fca000f8e020f */
[----:B------:R-:W-:-:S13]  /*01c0*/  ISETP.NE.AND P0, PT, R0, RZ, PT ;  /* 0x000000ff0000720c */ /* 0x000fda0003f05270 */
[----:B01----:R-:W-:Y:S05]  /*01d0*/  @!P0 BRA `(.L_x_3) ;  /* 0x00000024003c8947 */ /* 0x003fea0003800000 */
[--C-:B------:R-:W-:Y:S01]  /*01e0*/  SHF.R.S32.HI R12, RZ, 0x1f, R0.reuse ;  /* 0x0000001fff0c7819 */ /* 0x100fe20000011400 */
[----:B------:R-:W-:Y:S02]  /*01f0*/  IMAD.MOV.U32 R11, RZ, RZ, R0 ;  /* 0x000000ffff0b7224 */ /* 0x000fe400078e0000 */
[----:B------:R-:W-:-:S07]  /*0200*/  IMAD.MOV.U32 R10, RZ, RZ, RZ ;  /* 0x000000ffff0a7224 */ /* 0x000fce00078e00ff */
.L_x_12:
[----:B------:R-:W-:Y:S01]  /*0210*/  LOP3.LUT R2, R11, 0x3, RZ, 0xc0, !PT ;  /* 0x000000030b027812 */ /* 0x000fe200078ec0ff */
[----:B------:R-:W-:Y:S03]  /*0220*/  BSSY.RECONVERGENT B1, `(.L_x_4) ;  /* 0x0000244000017945 */ /* 0x000fe60003800200 */
[----:B------:R-:W-:-:S04]  /*0230*/  ISETP.NE.U32.AND P0, PT, R2, RZ, PT ;  /* 0x000000ff0200720c */ /* 0x000fc80003f05070 */
[----:B------:R-:W-:-:S13]  /*0240*/  ISETP.NE.AND.EX P0, PT, RZ, RZ, PT, P0 ;  /* 0x000000ffff00720c */ /* 0x000fda0003f05300 */
[----:B0-----:R-:W-:Y:S05]  /*0250*/  @!P0 BRA `(.L_x_5) ;  /* 0x0000002400008947 */ /* 0x001fea0003800000 */
[----:B------:R-:W0:Y:S01]  /*0260*/  LDC.64 R8, c[0x4][RZ] ;  /* 0x01000000ff087b82 */ /* 0x000e220000000a00 */
[----:B------:R-:W-:Y:S02]  /*0270*/  CS2R R2, SRZ ;  /* 0x0000000000027805 */ /* 0x000fe4000001ff00 */
[----:B------:R-:W-:Y:S02]  /*0280*/  CS2R R4, SRZ ;  /* 0x0000000000047805 */ /* 0x000fe4000001ff00 */
[----:B------:R-:W-:Y:S01]  /*0290*/  CS2R R6, SRZ ;  /* 0x0000000000067805 */ /* 0x000fe2000001ff00 */
[----:B0-----:R-:W-:-:S07]  /*02a0*/  IMAD.WIDE.U32 R8, R10, 0xc80, R8 ;  /* 0x00000c800a087825 */ /* 0x001fce00078e0008 */
.L_x_7:
[----:B------:R-:W-:-:S06]  /*02b0*/  IMAD R13, R2, 0x4, R1 ;  /* 0x00000004020d7824 */ /* 0x000fcc00078e0201 */
[----:B------:R-:W5:Y:S01]  /*02c0*/  LDL R13, [R13+0x4] ;  /* 0x000004000d0d7983 */ /* 0x000f620000100800 */
[----:B------:R-:W-:-:S05]  /*02d0*/  UMOV UR4, URZ ;  /* 0x000000ff00047c82 */ /* 0x000fca0008000000 */
.L_x_6:
[----:B-----5:R-:W-:Y:S01]  /*02e0*/  SHF.R.U32.HI R22, RZ, UR4, R13 ;  /* 0x00000004ff167c19 */ /* 0x020fe2000801160d */
[----:B------:R-:W-:-:S03]  /*02f0*/  IMAD.SHL.U32 R14, R2, 0x20, RZ ;  /* 0x00000020020e7824 */ /* 0x000fc600078e00ff */
[----:B------:R-:W-:Y:S01]  /*0300*/  LOP3.LUT R15, R22, 0x1, RZ, 0xc0, !PT ;  /* 0x00000001160f7812 */ /* 0x000fe200078ec0ff */
[----:B------:R-:W-:-:S03]  /*0310*/  VIADD R14, R14, UR4 ;  /* 0x000000040e0e7c36 */ /* 0x000fc60008000000 */
[----:B------:R-:W-:Y:S01]  /*0320*/  ISETP.NE.U32.AND P0, PT, R15, 0x1, PT ;  /* 0x000000010f00780c */ /* 0x000fe20003f05070 */
[----:B------:R-:W-:-:S03]  /*0330*/  IMAD R15, R14, 0x5, RZ ;  /* 0x000000050e0f7824 */ /* 0x000fc600078e02ff */
[----:B------:R-:W-:Y:S01]  /*0340*/  R2P PR, R22, 0x7e ;  /* 0x0000007e16007804 */ /* 0x000fe20000000000 */
[----:B------:R-:W-:-:S08]  /*0350*/  IMAD.WIDE.U32 R14, R15, 0x4, R8 ;  /* 0x000000040f0e7825 */ /* 0x000fd000078e0008 */
[----:B------:R-:W2:Y:S04]  /*0360*/  @!P0 LDG.E R16, desc[UR6][R14.64+0x10] ;  /* 0x000010060e108981 */ /* 0x000ea8000c1e1900 */
[----:B------:R-:W3:Y:S04]  /*0370*/  @P1 LDG.E R18, desc[UR6][R14.64+0x24] ;  /* 0x000024060e121981 */ /* 0x000ee8000c1e1900 */
[----:B------:R-:W4:Y:S04]  /*0380*/  @P2 LDG.E R20, desc[UR6][R14.64+0x38] ;  /* 0x000038060e142981 */ /* 0x000f28000c1e1900 */
[----:B------:R-:W4:Y:S04]  /*0390*/  @P3 LDG.E R24, desc[UR6][R14.64+0x4c] ;  /* 0x00004c060e183981 */ /* 0x000f28000c1e1900 */
[----:B------:R-:W4:Y:S04]  /*03a0*/  @P4 LDG.E R26, desc[UR6][R14.64+0x60] ;  /* 0x000060060e1a4981 */ /* 0x000f28000c1e1900 */
[----:B------:R-:W4:Y:S04]  /*03b0*/  @!P0 LDG.E R17, desc[UR6][R14.64+0x4] ;  /* 0x000004060e118981 */ /* 0x000f28000c1e1900 */
[----:B------:R-:W4:Y:S04]  /*03c0*/  @!P0 LDG.E R19, desc[UR6][R14.64+0xc] ;  /* 0x00000c060e138981 */ /* 0x000f28000c1e1900 */
[----:B------:R-:W4:Y:S04]  /*03d0*/  @P1 LDG.E R21, desc[UR6][R14.64+0x18] ;  /* 0x000018060e151981 */ /* 0x000f28000c1e1900 */
[----:B------:R-:W4:Y:S04]  /*03e0*/  @P3 LDG.E R23, desc[UR6][R14.64+0x40] ;  /* 0x000040060e173981 */ /* 0x000f28000c1e1900 */
[----:B------:R-:W4:Y:S04]  /*03f0*/  @P5 LDG.E R25, desc[UR6][R14.64+0x70] ;  /* 0x000070060e195981 */ /* 0x000f28000c1e1900 */
[----:B------:R-:W4:Y:S01]  /*0400*/  @P6 LDG.E R28, desc[UR6][R14.64+0x88] ;  /* 0x000088060e1c6981 */ /* 0x000f22000c1e1900 */
[----:B--2---:R-:W-:-:S03]  /*0410*/  @!P0 LOP3.LUT R5, R5, R16, RZ, 0x3c, !PT ;  /* 0x0000001005058212 */ /* 0x004fc600078e3cff */
[----:B------:R-:W2:Y:S01]  /*0420*/  @!P0 LDG.E R16, desc[UR6][R14.64] ;  /* 0x000000060e108981 */ /* 0x000ea2000c1e1900 */
[----:B---3--:R-:W-:-:S03]  /*0430*/  @P1 LOP3.LUT R5, R5, R18, RZ, 0x3c, !PT ;  /* 0x0000001205051212 */ /* 0x008fc600078e3cff */
[----:B------:R-:W3:Y:S01]  /*0440*/  @!P0 LDG.E R18, desc[UR6][R14.64+0x8] ;  /* 0x000008060e128981 */ /* 0x000ee2000c1e1900 */
[----:B----4-:R-:W-:-:S03]  /*0450*/  @P2 LOP3.LUT R5, R5, R20, RZ, 0x3c, !PT ;  /* 0x0000001405052212 */ /* 0x010fc600078e3cff */
[----:B------:R-:W4:Y:S01]  /*0460*/  @P1 LDG.E R20, desc[UR6][R14.64+0x14] ;  /* 0x000014060e141981 */ /* 0x000f22000c1e1900 */
[----:B------:R-:W-:-:S03]  /*0470*/  @P3 LOP3.LUT R5, R5, R24, RZ, 0x3c, !PT ;  /* 0x0000001805053212 */ /* 0x000fc600078e3cff */
[----:B------:R-:W4:Y:S01]  /*0480*/  @P5 LDG.E R24, desc[UR6][R14.64+0x74] ;  /* 0x000074060e185981 */ /* 0x000f22000c1e1900 */
[----:B------:R-:W-:-:S03]  /*0490*/  @P4 LOP3.LUT R5, R5, R26, RZ, 0x3c, !PT ;  /* 0x0000001a05054212 */ /* 0x000fc600078e3cff */
[----:B------:R-:W4:Y:S01]  /*04a0*/  @P3 LDG.E R26, desc[UR6][R14.64+0x44] ;  /* 0x000044060e1a3981 */ /* 0x000f22000c1e1900 */
[----:B------:R-:W-:-:S03]  /*04b0*/  @!P0 LOP3.LUT R6, R6, R17, RZ, 0x3c, !PT ;  /* 0x0000001106068212 */ /* 0x000fc600078e3cff */
[----:B------:R-:W4:Y:S01]  /*04c0*/  @P1 LDG.E R17, desc[UR6][R14.64+0x20] ;  /* 0x000020060e111981 */ /* 0x000f22000c1e1900 */
[----:B------:R-:W-:-:S03]  /*04d0*/  @!P0 LOP3.LUT R4, R4, R19, RZ, 0x3c, !PT ;  /* 0x0000001304048212 */ /* 0x000fc600078e3cff */
[----:B------:R-:W4:Y:S01]  /*04e0*/  @P2 LDG.E R19, desc[UR6][R14.64+0x2c] ;  /* 0x00002c060e132981 */ /* 0x000f22000c1e1900 */
[----:B------:R-:W-:-:S03]  /*04f0*/  @P1 LOP3.LUT R6, R6, R21, RZ, 0x3c, !PT ;  /* 0x0000001506061212 */ /* 0x000fc600078e3cff */
[----:B------:R-:W4:Y:S01]  /*0500*/  @P2 LDG.E R21, desc[UR6][R14.64+0x34] ;  /* 0x000034060e152981 */ /* 0x000f22000c1e1900 */
[----:B--2---:R-:W-:-:S03]  /*0510*/  @!P0 LOP3.LUT R3, R3, R16, RZ, 0x3c, !PT ;  /* 0x0000001003038212 */ /* 0x004fc600078e3cff */
[----:B------:R-:W2:Y:S01]  /*0520*/  @P1 LDG.E R16, desc[UR6][R14.64+0x1c] ;  /* 0x00001c060e101981 */ /* 0x000ea2000c1e1900 */
[----:B---3--:R-:W-:-:S03]  /*0530*/  @!P0 LOP3.LUT R7, R7, R18, RZ, 0x3c, !PT ;  /* 0x0000001207078212 */ /* 0x008fc600078e3cff */
[----:B------:R-:W3:Y:S01]  /*0540*/  @P2 LDG.E R18, desc[UR6][R14.64+0x28] ;  /* 0x000028060e122981 */ /* 0x000ee2000c1e1900 */
[----:B----4-:R-:W-:-:S03]  /*0550*/  @P1 LOP3.LUT R3, R3, R20, RZ, 0x3c, !PT ;  /* 0x0000001403031212 */ /* 0x010fc600078e3cff */
[----:B------:R-:W4:Y:S01]  /*0560*/  @P2 LDG.E R20, desc[UR6][R14.64+0x30] ;  /* 0x000030060e142981 */ /* 0x000f22000c1e1900 */
[----:B------:R-:W-:-:S03]  /*0570*/  @P5 LOP3.LUT R5, R5, R24, RZ, 0x3c, !PT ;  /* 0x0000001805055212 */ /* 0x000fc600078e3cff */
[----:B------:R-:W4:Y:S01]  /*0580*/  @P3 LDG.E R24, desc[UR6][R14.64+0x3c] ;  /* 0x00003c060e183981 */ /* 0x000f22000c1e1900 */
[----:B------:R-:W-:-:S03]  /*0590*/  @P1 LOP3.LUT R4, R4, R17, RZ, 0x3c, !PT ;  /* 0x0000001104041212 */ /* 0x000fc600078e3cff */
[----:B------:R-:W4:Y:S01]  /*05a0*/  @P3 LDG.E R17, desc[UR6][R14.64+0x48] ;  /* 0x000048060e113981 */ /* 0x000f22000c1e1900 */
[----:B------:R-:W-:-:S03]  /*05b0*/  @P2 LOP3.LUT R6, R6, R19, RZ, 0x3c, !PT ;  /* 0x0000001306062212 */ /* 0x000fc600078e3cff */
[----:B------:R-:W4:Y:S01]  /*05c0*/  @P4 LDG.E R19, desc[UR6][R14.64+0x54] ;  /* 0x000054060e134981 */ /* 0x000f22000c1e1900 */
[----:B------:R-:W-:Y:S02]  /*05d0*/  @P2 LOP3.LUT R4, R4, R21, RZ, 0x3c, !PT ;  /* 0x0000001504042212 */ /* 0x000fe400078e3cff */
[----:B------:R-:W-:Y:S01]  /*05e0*/  @P3 LOP3.LUT R6, R6, R23, RZ, 0x3c, !PT ;  /* 0x0000001706063212 */ /* 0x000fe200078e3cff */
[----:B------:R-:W4:Y:S04]  /*05f0*/  @P4 LDG.E R21, desc[UR6][R14.64+0x5c] ;  /* 0x00005c060e154981 */ /* 0x000f28000c1e1900 */
[----:B------:R-:W4:Y:S01]  /*0600*/  @P5 LDG.E R23, desc[UR6][R14.64+0x68] ;  /* 0x000068060e175981 */ /* 0x000f22000c1e1900 */
[----:B--2---:R-:W-:-:S03]  /*0610*/  @P1 LOP3.LUT R7, R7, R16, RZ, 0x3c, !PT ;  /* 0x0000001007071212 */ /* 0x004fc600078e3cff */
[----:B------:R-:W2:Y:S01]  /*0620*/  @P4 LDG.E R16, desc[UR6][R14.64+0x50] ;  /* 0x000050060e104981 */ /* 0x000ea2000c1e1900 */
[----:B---3--:R-:W-:-:S03]  /*0630*/  @P2 LOP3.LUT R3, R3, R18, RZ, 0x3c, !PT ;  /* 0x0000001203032212 */ /* 0x008fc600078e3cff */
[----:B------:R-:W3:Y:S01]  /*0640*/  @P4 LDG.E R18, desc[UR6][R14.64+0x58] ;  /* 0x000058060e124981 */ /* 0x000ee2000c1e1900 */
[----:B----4-:R-:W-:-:S03]  /*0650*/  @P2 LOP3.LUT R7, R7, R20, RZ, 0x3c, !PT ;  /* 0x0000001407072212 */ /* 0x010fc600078e3cff */
[----:B------:R-:W4:Y:S01]  /*0660*/  @P5 LDG.E R20, desc[UR6][R14.64+0x64] ;  /* 0x000064060e145981 */ /* 0x000f22000c1e1900 */
[----:B------:R-:W-:-:S03]  /*0670*/  @P3 LOP3.LUT R3, R3, R24, RZ, 0x3c, !PT ;  /* 0x0000001803033212 */ /* 0x000fc600078e3cff */
[----:B------:R-:W4:Y:S01]  /*0680*/  @P5 LDG.E R24, desc[UR6][R14.64+0x6c] ;  /* 0x00006c060e185981 */ /* 0x000f22000c1e1900 */
[----:B------:R-:W-:Y:S02]  /*0690*/  LOP3.LUT P0, RZ, R22, 0x80, RZ, 0xc0, !PT ;  /* 0x0000008016ff7812 */ /* 0x000fe4000780c0ff */
[----:B------:R-:W-:Y:S02]  /*06a0*/  @P3 LOP3.LUT R7, R7, R26, RZ, 0x3c, !PT ;  /* 0x0000001a07073212 */ /* 0x000fe400078e3cff */
[----:B------:R-:W-:Y:S02]  /*06b0*/  @P3 LOP3.LUT R4, R4, R17, RZ, 0x3c, !PT ;  /* 0x0000001104043212 */ /* 0x000fe400078e3cff */
[----:B------:R-:W4:Y:S01]  /*06c0*/  @P6 LDG.E R17, desc[UR6][R14.64+0x7c] ;  /* 0x00007c060e116981 */ /* 0x000f22000c1e1900 */
[----:B------:R-:W-:-:S03]  /*06d0*/  @P4 LOP3.LUT R6, R6, R19, RZ, 0x3c, !PT ;  /* 0x0000001306064212 */ /* 0x000fc600078e3cff */
[----:B------:R-:W4:Y:S01]  /*06e0*/  @P6 LDG.E R19, desc[UR6][R14.64+0x84] ;  /* 0x000084060e136981 */ /* 0x000f22000c1e1900 */
[----:B------:R-:W-:-:S03]  /*06f0*/  @P4 LOP3.LUT R4, R4, R21, RZ, 0x3c, !PT ;  /* 0x0000001504044212 */ /* 0x000fc600078e3cff */
[----:B------:R-:W4:Y:S01]  /*0700*/  @P0 LDG.E R26, desc[UR6][R14.64+0x9c] ;  /* 0x00009c060e1a0981 */ /* 0x000f22000c1e1900 */
[----:B------:R-:W-:-:S03]  /*0710*/  @P5 LOP3.LUT R6, R6, R23, RZ, 0x3c, !PT ;  /* 0x0000001706065212 */ /* 0x000fc600078e3cff */
        /* <DEDUP_REMOVED lines=10> */
[----:B------:R-:W-:Y:S02]  /*07c0*/  @P5 LOP3.LUT R4, R4, R25, RZ, 0x3c, !PT ;  /* 0x0000001904045212 */ /* 0x000fe400078e3cff */
[----:B------:R-:W-:Y:S02]  /*07d0*/  @P6 LOP3.LUT R5, R5, R28, RZ, 0x3c, !PT ;  /* 0x0000001c05056212 */ /* 0x000fe400078e3cff */
[----:B------:R-:W-:Y:S02]  /*07e0*/  @P6 LOP3.LUT R6, R6, R17, RZ, 0x3c, !PT ;  /* 0x0000001106066212 */ /* 0x000fe400078e3cff */
[----:B------:R-:W-:Y:S02]  /*07f0*/  @P6 LOP3.LUT R4, R4, R19, RZ, 0x3c, !PT ;  /* 0x0000001304046212 */ /* 0x000fe400078e3cff */
[----:B------:R-:W-:Y:S02]  /*0800*/  @P0 LOP3.LUT R5, R5, R26, RZ, 0x3c, !PT ;  /* 0x0000001a05050212 */ /* 0x000fe400078e3cff */
[----:B------:R-:W-:-:S02]  /*0810*/  @P0 LOP3.LUT R6, R6, R21, RZ, 0x3c, !PT ;  /* 0x0000001506060212 */ /* 0x000fc400078e3cff */
[----:B------:R-:W-:Y:S02]  /*0820*/  @P0 LOP3.LUT R4, R4, R23, RZ, 0x3c, !PT ;  /* 0x0000001704040212 */ /* 0x000fe400078e3cff */
[----:B--2---:R-:W-:Y:S02]  /*0830*/  @P6 LOP3.LUT R3, R3, R16, RZ, 0x3c, !PT ;  /* 0x0000001003036212 */ /* 0x004fe400078e3cff */
[----:B---3--:R-:W-:Y:S02]  /*0840*/  @P6 LOP3.LUT R7, R7, R18, RZ, 0x3c, !PT ;  /* 0x0000001207076212 */ /* 0x008fe400078e3cff */
[----:B----4-:R-:W-:Y:S02]  /*0850*/  @P0 LOP3.LUT R3, R3, R20, RZ, 0x3c, !PT ;  /* 0x0000001403030212 */ /* 0x010fe400078e3cff */
[----:B------:R-:W-:Y:S02]  /*0860*/  @P0 LOP3.LUT R7, R7, R24, RZ, 0x3c, !PT ;  /* 0x0000001807070212 */ /* 0x000fe400078e3cff */
[----:B------:R-:W-:-:S13]  /*0870*/  R2P PR, R22.B1, 0x7f ;  /* 0x0000007f16007804 */ /* 0x000fda0000001000 */
[----:B------:R-:W2:Y:S04]  /*0880*/  @P0 LDG.E R18, desc[UR6][R14.64+0xa0] ;  /* 0x0000a0060e120981 */ /* 0x000ea8000c1e1900 */
[----:B------:R-:W3:Y:S04]  /*0890*/  @P0 LDG.E R19, desc[UR6][R14.64+0xa4] ;  /* 0x0000a4060e130981 */ /* 0x000ee8000c1e1900 */
[----:B------:R-:W4:Y:S04]  /*08a0*/  @P0 LDG.E R20, desc[UR6][R14.64+0xa8] ;  /* 0x0000a8060e140981 */ /* 0x000f28000c1e1900 */
[----:B------:R-:W4:Y:S04]  /*08b0*/  @P0 LDG.E R21, desc[UR6][R14.64+0xac] ;  /* 0x0000ac060e150981 */ /* 0x000f28000c1e1900 */
[----:B------:R-:W4:Y:S04]  /*08c0*/  @P0 LDG.E R24, desc[UR6][R14.64+0xb0] ;  /* 0x0000b0060e180981 */ /* 0x000f28000c1e1900 */
[----:B------:R-:W4:Y:S04]  /*08d0*/  @P1 LDG.E R16, desc[UR6][R14.64+0xbc] ;  /* 0x0000bc060e101981 */ /* 0x000f28000c1e1900 */
[----:B------:R-:W4:Y:S04]  /*08e0*/  @P1 LDG.E R26, desc[UR6][R14.64+0xb4] ;  /* 0x0000b4060e1a1981 */ /* 0x000f28000c1e1900 */
        /* <DEDUP_REMOVED lines=11> */
[----:B------:R-:W-:Y:S01]  /*09a0*/  LOP3.LUT P0, RZ, R22, 0x8000, RZ, 0xc0, !PT ;  /* 0x0000800016ff7812 */ /* 0x000fe2000780c0ff */
[----:B------:R-:W4:Y:S01]  /*09b0*/  @P2 LDG.E R24, desc[UR6][R14.64+0xd8] ;  /* 0x0000d8060e182981 */ /* 0x000f22000c1e1900 */
[----:B------:R-:W-:-:S03]  /*09c0*/  @P1 LOP3.LUT R7, R7, R16, RZ, 0x3c, !PT ;  /* 0x0000001007071212 */ /* 0x000fc600078e3cff */
[----:B------:R-:W4:Y:S01]  /*09d0*/  @P2 LDG.E R22, desc[UR6][R14.64+0xd0] ;  /* 0x0000d0060e162981 */ /* 0x000f22000c1e1900 */
[----:B------:R-:W-:-:S03]  /*09e0*/  @P1 LOP3.LUT R3, R3, R26, RZ, 0x3c, !PT ;  /* 0x0000001a03031212 */ /* 0x000fc600078e3cff */
[----:B------:R-:W4:Y:S01]  /*09f0*/  @P3 LDG.E R16, desc[UR6][R14.64+0xe4] ;  /* 0x0000e4060e103981 */ /* 0x000f22000c1e1900 */
[----:B------:R-:W-:-:S03]  /*0a00*/  @P1 LOP3.LUT R6, R6, R23, RZ, 0x3c, !PT ;  /* 0x0000001706061212 */ /* 0x000fc600078e3cff */
[----:B------:R-:W4:Y:S01]  /*0a10*/  @P3 LDG.E R26, desc[UR6][R14.64+0xdc] ;  /* 0x0000dc060e1a3981 */ /* 0x000f22000c1e1900 */
[----:B------:R-:W-:-:S03]  /*0a20*/  @P1 LOP3.LUT R4, R4, R17, RZ, 0x3c, !PT ;  /* 0x0000001104041212 */ /* 0x000fc600078e3cff */
        /* <DEDUP_REMOVED lines=43> */
[----:B------:R-:W-:-:S04]  /*0ce0*/  UIADD3 UR4, UPT, UPT, UR4, 0x10, URZ ;  /* 0x0000001004047890 */ /* 0x000fc8000fffe0ff */
[----:B------:R-:W-:Y:S01]  /*0cf0*/  UISETP.NE.AND UP0, UPT, UR4, 0x20, UPT ;  /* 0x000000200400788c */ /* 0x000fe2000bf05270 */
[----:B--2---:R-:W-:Y:S02]  /*0d00*/  @P5 LOP3.LUT R5, R5, R18, RZ, 0x3c, !PT ;  /* 0x0000001205055212 */ /* 0x004fe400078e3cff */
[----:B---3--:R-:W-:Y:S02]  /*0d10*/  @P6 LOP3.LUT R6, R6, R19, RZ, 0x3c, !PT ;  /* 0x0000001306066212 */ /* 0x008fe400078e3cff */
[----:B----4-:R-:W-:Y:S02]  /*0d20*/  @P6 LOP3.LUT R3, R3, R20, RZ, 0x3c, !PT ;  /* 0x0000001403036212 */ /* 0x010fe400078e3cff */
[----:B------:R-:W-:Y:S02]  /*0d30*/  @P6 LOP3.LUT R4, R4, R21, RZ, 0x3c, !PT ;  /* 0x0000001504046212 */ /* 0x000fe400078e3cff */
[----:B------:R-:W-:Y:S02]  /*0d40*/  @P6 LOP3.LUT R7, R7, R22, RZ, 0x3c, !PT ;  /* 0x0000001607076212 */ /* 0x000fe400078e3cff */
[----:B------:R-:W-:-:S02]  /*0d50*/  @P6 LOP3.LUT R5, R5, R16, RZ, 0x3c, !PT ;  /* 0x0000001005056212 */ /* 0x000fc400078e3cff */
[----:B------:R-:W-:Y:S02]  /*0d60*/  @P0 LOP3.LUT R3, R3, R24, RZ, 0x3c, !PT ;  /* 0x0000001803030212 */ /* 0x000fe400078e3cff */
[----:B------:R-:W-:Y:S02]  /*0d70*/  @P0 LOP3.LUT R5, R5, R28, RZ, 0x3c, !PT ;  /* 0x0000001c05050212 */ /* 0x000fe400078e3cff */
[----:B------:R-:W-:Y:S02]  /*0d80*/  @P0 LOP3.LUT R7, R7, R26, RZ, 0x3c, !PT ;  /* 0x0000001a07070212 */ /* 0x000fe400078e3cff */
[----:B------:R-:W-:Y:S02]  /*0d90*/  @P0 LOP3.LUT R4, R4, R23, RZ, 0x3c, !PT ;  /* 0x0000001704040212 */ /* 0x000fe400078e3cff */
[----:B------:R-:W-:Y:S01]  /*0da0*/  @P0 LOP3.LUT R6, R6, R17, RZ, 0x3c, !PT ;  /* 0x0000001106060212 */ /* 0x000fe200078e3cff */
[----:B------:R-:W-:Y:S06]  /*0db0*/  BRA.U UP0, `(.L_x_6) ;  /* 0xfffffff500487547 */ /* 0x000fec000b83ffff */
[----:B------:R-:W-:-:S05]  /*0dc0*/  VIADD R2, R2, 0x1 ;  /* 0x0000000102027836 */ /* 0x000fca0000000000 */
[----:B------:R-:W-:-:S13]  /*0dd0*/  ISETP.NE.AND P0, PT, R2, 0x5, PT ;  /* 0x000000050200780c */ /* 0x000fda0003f05270 */
[----:B------:R-:W-:Y:S05]  /*0de0*/  @P0 BRA `(.L_x_7) ;  /* 0xfffffff400300947 */ /* 0x000fea000383ffff */
[----:B------:R-:W-:Y:S01]  /*0df0*/  LOP3.LUT R2, R11, 0x3, RZ, 0xc0, !PT ;  /* 0x000000030b027812 */ /* 0x000fe200078ec0ff */
[----:B------:R0:W-:Y:S03]  /*0e00*/  STL.64 [R1+0x8], R6 ;  /* 0x0000080601007387 */ /* 0x0001e60000100a00 */
[----:B------:R-:W-:Y:S01]  /*0e10*/  ISETP.NE.U32.AND P0, PT, R2, 0x1, PT ;  /* 0x000000010200780c */ /* 0x000fe20003f05070 */
[----:B------:R0:W-:Y:S03]  /*0e20*/  STL.64 [R1+0x10], R4 ;  /* 0x0000100401007387 */ /* 0x0001e60000100a00 */
[----:B------:R-:W-:Y:S01]  /*0e30*/  ISETP.NE.AND.EX P0, PT, RZ, RZ, PT, P0 ;  /* 0x000000ffff00720c */ /* 0x000fe20003f05300 */
[----:B------:R0:W-:-:S12]  /*0e40*/  STL [R1+0x4], R3 ;  /* 0x0000040301007387 */ /* 0x0001d80000100800 */
[----:B0-----:R-:W-:Y:S05]  /*0e50*/  @!P0 BRA `(.L_x_5) ;  /* 0x0000001800008947 */ /* 0x001fea0003800000 */
[----:B------:R-:W-:Y:S01]  /*0e60*/  UMOV UR4, URZ ;  /* 0x000000ff00047c82 */ /* 0x000fe20008000000 */
[----:B------:R-:W-:Y:S01]  /*0e70*/  UMOV UR5, URZ ;  /* 0x000000ff00057c82 */ /* 0x000fe20008000000 */
[----:B------:R-:W-:Y:S01]  /*0e80*/  CS2R R2, SRZ ;  /* 0x0000000000027805 */ /* 0x000fe2000001ff00 */
[----:B------:R-:W-:Y:S02]  /*0e90*/  IMAD.MOV.U32 R4, RZ, RZ, RZ ;  /* 0x000000ffff047224 */ /* 0x000fe400078e00ff */
[----:B------:R-:W-:Y:S02]  /*0ea0*/  IMAD.MOV.U32 R7, RZ, RZ, RZ ;  /* 0x000000ffff077224 */ /* 0x000fe400078e00ff */
[----:B------:R-:W-:Y:S02]  /*0eb0*/  IMAD.U32 R5, RZ, RZ, UR4 ;  /* 0x00000004ff057e24 */ /* 0x000fe4000f8e00ff */
[----:B------:R-:W-:-:S07]  /*0ec0*/  IMAD.U32 R6, RZ, RZ, UR5 ;  /* 0x00000005ff067e24 */ /* 0x000fce000f8e00ff */
.L_x_9:
[----:B------:R-:W-:-:S06]  /*0ed0*/  IMAD R13, R2, 0x4, R1 ;  /* 0x00000004020d7824 */ /* 0x000fcc00078e0201 */
[----:B------:R-:W5:Y:S01]  /*0ee0*/  LDL R13, [R13+0x4] ;  /* 0x000004000d0d7983 */ /* 0x000f620000100800 */
[----:B------:R-:W-:-:S05]  /*0ef0*/  UMOV UR4, URZ ;  /* 0x000000ff00047c82 */ /* 0x000fca0008000000 */
.L_x_8:
        /* <DEDUP_REMOVED lines=178> */
[----:B------:R0:W-:Y:S03]  /*1a20*/  STL [R1+0x4], R3 ;  /* 0x0000040301007387 */ /* 0x0001e60000100800 */
[----:B------:R-:W-:Y:S01]  /*1a30*/  ISETP.NE.U32.AND P0, PT, R2, 0x3, PT ;  /* 0x000000030200780c */ /* 0x000fe20003f05070 */
[----:B------:R0:W-:Y:S03]  /*1a40*/  STL.64 [R1+0x8], R6 ;  /* 0x0000080601007387 */ /* 0x0001e60000100a00 */
[----:B------:R-:W-:Y:S01]  /*1a50*/  ISETP.NE.AND.EX P0, PT, RZ, RZ, PT, P0 ;  /* 0x000000ffff00720c */ /* 0x000fe20003f05300 */
[----:B------:R0:W-:-:S12]  /*1a60*/  STL.64 [R1+0x10], R4 ;  /* 0x0000100401007387 */ /* 0x0001d80000100a00 */
[----:B0-----:R-:W-:Y:S05]  /*1a70*/  @P0 BRA `(.L_x_5) ;  /* 0x0000000800f80947 */ /* 0x001fea0003800000 */
[----:B------:R-:W-:Y:S01]  /*1a80*/  UMOV UR4, URZ ;  /* 0x000000ff00047c82 */ /* 0x000fe20008000000 */
[----:B------:R-:W-:Y:S01]  /*1a90*/  UMOV UR5, URZ ;  /* 0x000000ff00057c82 */ /* 0x000fe20008000000 */
[----:B------:R-:W-:Y:S01]  /*1aa0*/  CS2R R2, SRZ ;  /* 0x0000000000027805 */ /* 0x000fe2000001ff00 */
[----:B------:R-:W-:Y:S02]  /*1ab0*/  IMAD.MOV.U32 R4, RZ, RZ, RZ ;  /* 0x000000ffff047224 */ /* 0x000fe400078e00ff */
[----:B------:R-:W-:Y:S02]  /*1ac0*/  IMAD.MOV.U32 R7, RZ, RZ, RZ ;  /* 0x000000ffff077224 */ /* 0x000fe400078e00ff */
[----:B------:R-:W-:Y:S02]  /*1ad0*/  IMAD.U32 R5, RZ, RZ, UR4 ;  /* 0x00000004ff057e24 */ /* 0x000fe4000f8e00ff */
[----:B------:R-:W-:-:S07]  /*1ae0*/  IMAD.U32 R6, RZ, RZ, UR5 ;  /* 0x00000005ff067e24 */ /* 0x000fce000f8e00ff */
.L_x_11:
[----:B------:R-:W-:-:S06]  /*1af0*/  IMAD R13, R2, 0x4, R1 ;  /* 0x00000004020d7824 */ /* 0x000fcc00078e0201 */
[----:B------:R-:W5:Y:S01]  /*1b00*/  LDL R13, [R13+0x4] ;  /* 0x000004000d0d7983 */ /* 0x000f620000100800 */
[----:B------:R-:W-:-:S05]  /*1b10*/  UMOV UR4, URZ ;  /* 0x000000ff00047c82 */ /* 0x000fca0008000000 */
.L_x_10:
        /* <DEDUP_REMOVED lines=177> */
[----:B------:R0:W-:Y:S04]  /*2630*/  STL [R1+0x4], R3 ;  /* 0x0000040301007387 */ /* 0x0001e80000100800 */
[----:B------:R0:W-:Y:S04]  /*2640*/  STL.64 [R1+0x8], R6 ;  /* 0x0000080601007387 */ /* 0x0001e80000100a00 */
[----:B------:R0:W-:Y:S02]  /*2650*/  STL.64 [R1+0x10], R4 ;  /* 0x0000100401007387 */ /* 0x0001e40000100a00 */
.L_x_5:
[----:B------:R-:W-:Y:S05]  /*2660*/  BSYNC.RECONVERGENT B1 ;  /* 0x0000000000017941 */ /* 0x000fea0003800200 */
.L_x_4:
[C---:B------:R-:W-:Y:S01]  /*2670*/  ISETP.GT.U32.AND P0, PT, R11.reuse, 0x3, PT ;  /* 0x000000030b00780c */ /* 0x040fe20003f04070 */
[----:B------:R-:W-:Y:S01]  /*2680*/  VIADD R10, R10, 0x1 ;  /* 0x000000010a0a7836 */ /* 0x000fe20000000000 */
[--C-:B------:R-:W-:Y:S02]  /*2690*/  SHF.R.U64 R11, R11, 0x2, R12.reuse ;  /* 0x000000020b0b7819 */ /* 0x100fe4000000120c */
[----:B------:R-:W-:Y:S02]  /*26a0*/  ISETP.GT.U32.AND.EX P0, PT, R12, RZ, PT, P0 ;  /* 0x000000ff0c00720c */ /* 0x000fe40003f04100 */
[----:B------:R-:W-:-:S11]  /*26b0*/  SHF.R.U32.HI R12, RZ, 0x2, R12 ;  /* 0x00000002ff0c7819 */ /* 0x000fd6000001160c */
[----:B------:R-:W-:Y:S05]  /*26c0*/  @P0 BRA `(.L_x_12) ;  /* 0xffffffd800d00947 */ /* 0x000fea000383ffff */
.L_x_3:
[----:B------:R-:W-:Y:S05]  /*26d0*/  BSYNC.RECONVERGENT B0 ;  /* 0x0000000000007941 */ /* 0x000fea0003800200 */
.L_x_2:
[----:B------:R-:W1:Y:S02]  /*26e0*/  LDCU.64 UR4, c[0x0][0x380] ;  /* 0x00007000ff0477ac */ /* 0x000e640008000a00 */
[----:B-1----:R-:W-:-:S06]  /*26f0*/  UIMAD UR4, UR5, UR4, URZ ;  /* 0x00000004050472a4 */ /* 0x002fcc000f8e02ff */
[----:B------:R-:W-:-:S13]  /*2700*/  ISETP.GE.AND P0, PT, R0, UR4, PT ;  /* 0x0000000400007c0c */ /* 0x000fda000bf06270 */
[----:B------:R-:W-:Y:S05]  /*2710*/  @P0 EXIT ;  /* 0x000000000000094d */ /* 0x000fea0003800000 */
[----:B------:R-:W1:Y:S01]  /*2720*/  LDC.64 R8, c[0x0][0x3c8] ;  /* 0x0000f200ff087b82 */ /* 0x000e620000000a00 */
[----:B------:R-:W-:Y:S01]  /*2730*/  SHF.R.U32.HI R2, RZ, 0x2, R3 ;  /* 0x00000002ff027819 */ /* 0x000fe20000011603 */
[----:B------:R-:W-:Y:S01]  /*2740*/  IMAD.MOV.U32 R10, RZ, RZ, 0x3e055027 ;  /* 0x3e055027ff0a7424 */ /* 0x000fe200078e00ff */
[----:B------:R-:W-:Y:S02]  /*2750*/  BSSY.RECONVERGENT B0, `(.L_x_13) ;  /* 0x000003f000007945 */ /* 0x000fe40003800200 */
[----:B------:R-:W-:Y:S01]  /*2760*/  LOP3.LUT R2, R2, R3, RZ, 0x3c, !PT ;  /* 0x0000000302027212 */ /* 0x000fe200078e3cff */
[----:B0-----:R-:W-:-:S04]  /*2770*/  IMAD.SHL.U32 R3, R5, 0x10, RZ ;  /* 0x0000001005037824 */ /* 0x001fc800078e00ff */
[----:B------:R-:W-:-:S05]  /*2780*/  IMAD.SHL.U32 R4, R2, 0x2, RZ ;  /* 0x0000000202047824 */ /* 0x000fca00078e00ff */
[----:B------:R-:W-:-:S04]  /*2790*/  LOP3.LUT R4, R2, R4, R3, 0x96, !PT ;  /* 0x0000000402047212 */ /* 0x000fc800078e9603 */
[----:B------:R-:W-:Y:S01]  /*27a0*/  LOP3.LUT R5, R4, R5, RZ, 0x3c, !PT ;  /* 0x0000000504057212 */ /* 0x000fe200078e3cff */
[----:B------:R-:W-:Y:S01]  /*27b0*/  IMAD.MOV.U32 R4, RZ, RZ, 0x2f800000 ;  /* 0x2f800000ff047424 */ /* 0x000fe200078e00ff */
[----:B-1----:R-:W-:Y:S02]  /*27c0*/  LOP3.LUT R8, R8, 0xaad26b49, RZ, 0x3c, !PT ;  /* 0xaad26b4908087812 */ /* 0x002fe400078e3cff */
[----:B------:R-:W-:-:S03]  /*27d0*/  LOP3.LUT R9, R9, 0xf7dcefdd, RZ, 0x3c, !PT ;  /* 0xf7dcefdd09097812 */ /* 0x000fc600078e3cff */
[----:B------:R-:W-:Y:S02]  /*27e0*/  IMAD R8, R8, 0x4182bed5, RZ ;  /* 0x4182bed508087824 */ /* 0x000fe400078e02ff */
[----:B------:R-:W-:-:S05]  /*27f0*/  IMAD R9, R9, -0x658354e5, RZ ;  /* 0x9a7cab1b09097824 */ /* 0x000fca00078e02ff */
[----:B------:R-:W-:-:S04]  /*2800*/  IADD3 R2, PT, PT, R8, 0x64f0c9, R9 ;  /* 0x0064f0c908027810 */ /* 0x000fc80007ffe009 */
[----:B------:R-:W-:-:S04]  /*2810*/  IADD3 R3, PT, PT, R2, 0x587c5, R5 ;  /* 0x000587c502037810 */ /* 0x000fc80007ffe005 */
[----:B------:R-:W-:-:S05]  /*2820*/  I2FP.F32.U32 R3, R3 ;  /* 0x0000000300037245 */ /* 0x000fca0000201000 */
[----:B------:R-:W-:-:S05]  /*2830*/  FFMA R3, R3, R4, 1.1641532182693481445e-10 ;  /* 0x2f00000003037423 */ /* 0x000fca0000000004 */
[----:B------:R-:W-:-:S13]  /*2840*/  FSETP.GEU.AND P0, PT, R3, 1.175494350822287508e-38, PT ;  /* 0x008000000300780b */ /* 0x000fda0003f0e000 */
[----:B------:R-:W-:-:S04]  /*2850*/  @!P0 FMUL R3, R3, 8388608 ;  /* 0x4b00000003038820 */ /* 0x000fc80000400000 */
[----:B------:R-:W-:-:S05]  /*2860*/  VIADD R4, R3, 0xc0d55555 ;  /* 0xc0d5555503047836 */ /* 0x000fca0000000000 */
[----:B------:R-:W-:-:S04]  /*2870*/  LOP3.LUT R8, R4, 0xff800000, RZ, 0xc0, !PT ;  /* 0xff80000004087812 */ /* 0x000fc800078ec0ff */
[----:B------:R-:W-:Y:S01]  /*2880*/  I2FP.F32.S32 R7, R8 ;  /* 0x0000000800077245 */ /* 0x000fe20000201400 */
[----:B------:R-:W-:Y:S02]  /*2890*/  IMAD.IADD R4, R3, 0x1, -R8 ;  /* 0x0000000103047824 */ /* 0x000fe400078e0a08 */
[----:B------:R-:W-:Y:S02]  /*28a0*/  IMAD.MOV.U32 R8, RZ, RZ, 0x7f800000 ;  /* 0x7f800000ff087424 */ /* 0x000fe400078e00ff */
[----:B------:R-:W-:-:S04]  /*28b0*/  FADD R9, R4, -1 ;  /* 0xbf80000004097421 */ /* 0x000fc80000000000 */
[----:B------:R-:W-:-:S04]  /*28c0*/  FFMA R4, R9, -R10, 0.14084610342979431152 ;  /* 0x3e1039f609047423 */ /* 0x000fc8000000080a */
[----:B------:R-:W-:-:S04]  /*28d0*/  FFMA R4, R9, R4, -0.12148627638816833496 ;  /* 0xbdf8cdcc09047423 */ /* 0x000fc80000000004 */
[----:B------:R-:W-:-:S04]  /*28e0*/  FFMA R4, R9, R4, 0.13980610668659210205 ;  /* 0x3e0f295509047423 */ /* 0x000fc80000000004 */
[----:B------:R-:W-:-:S04]  /*28f0*/  FFMA R4, R9, R4, -0.16684235632419586182 ;  /* 0xbe2ad8b909047423 */ /* 0x000fc80000000004 */
[----:B------:R-:W-:-:S04]  /*2900*/  FFMA R4, R9, R4, 0.20012299716472625732 ;  /* 0x3e4ced0b09047423 */ /* 0x000fc80000000004 */
[----:B------:R-:W-:-:S04]  /*2910*/  FFMA R4, R9, R4, -0.24999669194221496582 ;  /* 0xbe7fff2209047423 */ /* 0x000fc80000000004 */
[----:B------:R-:W-:-:S04]  /*2920*/  FFMA R4, R9, R4, 0.33333182334899902344 ;  /* 0x3eaaaa7809047423 */ /* 0x000fc80000000004 */
[----:B------:R-:W-:Y:S01]  /*2930*/  FFMA R10, R9, R4, -0.5 ;  /* 0xbf000000090a7423 */ /* 0x000fe20000000004 */
[----:B------:R-:W-:Y:S02]  /*2940*/  FSEL R4, RZ, -23, P0 ;  /* 0xc1b80000ff047808 */ /* 0x000fe40000000000 */
[----:B------:R-:W-:Y:S01]  /*2950*/  ISETP.GT.U32.AND P0, PT, R3, 0x7f7fffff, PT ;  /* 0x7f7fffff0300780c */ /* 0x000fe20003f04070 */
[----:B------:R-:W-:Y:S02]  /*2960*/  FMUL R10, R9, R10 ;  /* 0x0000000a090a7220 */ /* 0x000fe40000400000 */
[----:B------:R-:W-:Y:S01]  /*2970*/  FFMA R4, R7, 1.1920928955078125e-07, R4 ;  /* 0x3400000007047823 */ /* 0x000fe20000000004 */
[----:B------:R-:W-:Y:S01]  /*2980*/  SHF.R.U32.HI R7, RZ, 0x2, R6 ;  /* 0x00000002ff077819 */ /* 0x000fe20000011606 */
[----:B------:R-:W-:-:S03]  /*2990*/  FFMA R9, R9, R10, R9 ;  /* 0x0000000a09097223 */ /* 0x000fc60000000009 */
[----:B------:R-:W-:Y:S01]  /*29a0*/  LOP3.LUT R7, R7, R6, RZ, 0x3c, !PT ;  /* 0x0000000607077212 */ /* 0x000fe200078e3cff */
[----:B------:R-:W-:Y:S01]  /*29b0*/  FFMA R9, R4, 0.69314718246459960938, R9 ;  /* 0x3f31721804097823 */ /* 0x000fe20000000009 */
[----:B------:R-:W-:-:S03]  /*29c0*/  IMAD.SHL.U32 R4, R5, 0x10, RZ ;  /* 0x0000001005047824 */ /* 0x000fc600078e00ff */
[----:B------:R-:W-:Y:S01]  /*29d0*/  @P0 FFMA R9, R3, R8, +INF ;  /* 0x7f80000003090423 */ /* 0x000fe20000000008 */
[----:B------:R-:W-:Y:S01]  /*29e0*/  IMAD.SHL.U32 R6, R7, 0x2, RZ ;  /* 0x0000000207067824 */ /* 0x000fe200078e00ff */
[----:B------:R-:W-:Y:S02]  /*29f0*/  FSETP.NEU.AND P0, PT, R3, RZ, PT ;  /* 0x000000ff0300720b */ /* 0x000fe40003f0d000 */
[----:B------:R-:W-:Y:S02]  /*2a00*/  FMUL R9, R9, -2 ;  /* 0xc000000009097820 */ /* 0x000fe40000400000 */
[----:B------:R-:W-:-:S03]  /*2a10*/  LOP3.LUT R4, R7, R6, R4, 0x96, !PT ;  /* 0x0000000607047212 */ /* 0x000fc600078e9604 */
[----:B------:R-:W-:Y:S02]  /*2a20*/  FSEL R7, R9, +INF , P0 ;  /* 0x7f80000009077808 */ /* 0x000fe40000000000 */
[----:B------:R-:W-:Y:S02]  /*2a30*/  LOP3.LUT R5, R4, R5, RZ, 0x3c, !PT ;  /* 0x0000000504057212 */ /* 0x000fe400078e3cff */
[----:B------:R0:W1:Y:S01]  /*2a40*/  MUFU.RSQ R6, R7 ;  /* 0x0000000700067308 */ /* 0x0000620000001400 */
[----:B------:R-:W-:Y:S01]  /*2a50*/  VIADD R3, R7, 0xf3000000 ;  /* 0xf300000007037836 */ /* 0x000fe20000000000 */
[----:B------:R-:W-:Y:S01]  /*2a60*/  IADD3 R5, PT, PT, R2, 0xb0f8a, R5 ;  /* 0x000b0f8a02057810 */ /* 0x000fe20007ffe005 */
[----:B------:R-:W-:-:S03]  /*2a70*/  IMAD.MOV.U32 R2, RZ, RZ, 0x30c90fdb ;  /* 0x30c90fdbff027424 */ /* 0x000fc600078e00ff */
[----:B------:R-:W-:Y:S02]  /*2a80*/  ISETP.GT.U32.AND P0, PT, R3, 0x727fffff, PT ;  /* 0x727fffff0300780c */ /* 0x000fe40003f04070 */
[----:B------:R-:W-:-:S05]  /*2a90*/  I2FP.F32.U32 R3, R5 ;  /* 0x0000000500037245 */ /* 0x000fca0000201000 */
[----:B------:R-:W-:-:S06]  /*2aa0*/  FFMA R3, R3, R2, 7.314590599882819788e-10 ;  /* 0x30490fdb03037423 */ /* 0x000fcc0000000002 */
[----:B01----:R-:W-:Y:S05]  /*2ab0*/  @!P0 BRA `(.L_x_14) ;  /* 0x0000000000108947 */ /* 0x003fea0003800000 */
[----:B------:R-:W-:-:S07]  /*2ac0*/  MOV R9, 0x2ae0 ;  /* 0x00002ae000097802 */ /* 0x000fce0000000f00 */
[----:B------:R-:W-:Y:S05]  /*2ad0*/  CALL.REL.NOINC `($__internal_0_$__cuda_sm20_sqrt_rn_f32_slowpath) ;  /* 0x0000000000ac7944 */ /* 0x000fea0003c00000 */
[----:B------:R-:W-:Y:S01]  /*2ae0*/  IMAD.MOV.U32 R4, RZ, RZ, R2 ;  /* 0x000000ffff047224 */ /* 0x000fe200078e0002 */
[----:B------:R-:W-:Y:S06]  /*2af0*/  BRA `(.L_x_15) ;  /* 0x0000000000107947 */ /* 0x000fec0003800000 */
.L_x_14:
[----:B------:R-:W-:Y:S01]  /*2b00*/  FMUL.FTZ R4, R7, R6 ;  /* 0x0000000607047220 */ /* 0x000fe20000410000 */
[----:B------:R-:W-:-:S03]  /*2b10*/  FMUL.FTZ R2, R6, 0.5 ;  /* 0x3f00000006027820 */ /* 0x000fc60000410000 */
[----:B------:R-:W-:-:S04]  /*2b20*/  FFMA R5, -R4, R4, R7 ;  /* 0x0000000404057223 */ /* 0x000fc80000000107 */
[----:B------:R-:W-:-:S07]  /*2b30*/  FFMA R4, R5, R2, R4 ;  /* 0x0000000205047223 */ /* 0x000fce0000000004 */
.L_x_15:
[----:B------:R-:W-:Y:S05]  /*2b40*/  BSYNC.RECONVERGENT B0 ;  /* 0x0000000000007941 */ /* 0x000fea0003800200 */
.L_x_13:
[----:B------:R-:W0:Y:S01]  /*2b50*/  LDC R5, c[0x0][0x380] ;  /* 0x0000e000ff057b82 */ /* 0x000e220000000800 */
[----:B------:R-:W-:Y:S01]  /*2b60*/  IABS R10, R0 ;  /* 0x00000000000a7213 */ /* 0x000fe20000000000 */
[----:B------:R-:W1:Y:S01]  /*2b70*/  LDCU UR4, c[0x0][0x390] ;  /* 0x00007200ff0477ac */ /* 0x000e620008000800 */
[----:B0-----:R-:W-:-:S04]  /*2b80*/  IABS R9, R5 ;  /* 0x0000000500097213 */ /* 0x001fc80000000000 */
[----:B------:R-:W0:Y:S08]  /*2b90*/  I2F.RP R2, R9 ;  /* 0x0000000900027306 */ /* 0x000e300000209400 */
[----:B0-----:R-:W0:Y:S02]  /*2ba0*/  MUFU.RCP R2, R2 ;  /* 0x0000000200027308 */ /* 0x001e240000001000 */
[----:B0-----:R-:W-:-:S06]  /*2bb0*/  VIADD R6, R2, 0xffffffe ;  /* 0x0ffffffe02067836 */ /* 0x001fcc0000000000 */
[----:B------:R0:W2:Y:S02]  /*2bc0*/  F2I.FTZ.U32.TRUNC.NTZ R7, R6 ;  /* 0x0000000600077305 */ /* 0x0000a4000021f000 */
[----:B0-----:R-:W-:Y:S02]  /*2bd0*/  IMAD.MOV.U32 R6, RZ, RZ, RZ ;  /* 0x000000ffff067224 */ /* 0x001fe400078e00ff */
[----:B--2---:R-:W-:-:S04]  /*2be0*/  IMAD.MOV R8, RZ, RZ, -R7 ;  /* 0x000000ffff087224 */ /* 0x004fc800078e0a07 */
[----:B------:R-:W-:-:S04]  /*2bf0*/  IMAD R11, R8, R9, RZ ;  /* 0x00000009080b7224 */ /* 0x000fc800078e02ff */
[----:B------:R-:W-:-:S06]  /*2c00*/  IMAD.HI.U32 R7, R7, R11, R6 ;  /* 0x0000000b07077227 */ /* 0x000fcc00078e0006 */
[----:B------:R-:W-:-:S04]  /*2c10*/  IMAD.HI.U32 R8, R7, R10, RZ ;  /* 0x0000000a07087227 */ /* 0x000fc800078e00ff */
[----:B------:R-:W-:-:S04]  /*2c20*/  IMAD.MOV R2, RZ, RZ, -R8 ;  /* 0x000000ffff027224 */ /* 0x000fc800078e0a08 */
[----:B------:R-:W-:-:S05]  /*2c30*/  IMAD R2, R9, R2, R10 ;  /* 0x0000000209027224 */ /* 0x000fca00078e020a */
[----:B------:R-:W-:-:S13]  /*2c40*/  ISETP.GT.U32.AND P1, PT, R9, R2, PT ;  /* 0x000000020900720c */ /* 0x000fda0003f24070 */
[----:B------:R-:W-:Y:S02]  /*2c50*/  @!P1 IMAD.IADD R2, R2, 0x1, -R9 ;  /* 0x0000000102029824 */ /* 0x000fe400078e0a09 */
[----:B------:R-:W-:Y:S01]  /*2c60*/  @!P1 VIADD R8, R8, 0x1 ;  /* 0x0000000108089836 */ /* 0x000fe20000000000 */
[----:B------:R-:W-:Y:S02]  /*2c70*/  ISETP.NE.AND P1, PT, R5, RZ, PT ;  /* 0x000000ff0500720c */ /* 0x000fe40003f25270 */
[----:B------:R-:W-:Y:S01]  /*2c80*/  ISETP.GE.U32.AND P0, PT, R2, R9, PT ;  /* 0x000000090200720c */ /* 0x000fe20003f06070 */
[----:B------:R-:W-:Y:S01]  /*2c90*/  FMUL.RZ R9, R3, 0.15915493667125701904 ;  /* 0x3e22f98303097820 */ /* 0x000fe2000040c000 */
[----:B------:R-:W-:-:S03]  /*2ca0*/  LOP3.LUT R2, R0, R5, RZ, 0x3c, !PT ;  /* 0x0000000500027212 */ /* 0x000fc600078e3cff */
[----:B------:R-:W0:Y:S01]  /*2cb0*/  MUFU.SIN R7, R9 ;  /* 0x0000000900077308 */ /* 0x000e220000000400 */
[----:B------:R-:W-:Y:S02]  /*2cc0*/  ISETP.GE.AND P2, PT, R2, RZ, PT ;  /* 0x000000ff0200720c */ /* 0x000fe40003f46270 */
[----:B------:R-:W2:Y:S05]  /*2cd0*/  LDC.64 R2, c[0x0][0x388] ;  /* 0x0000e200ff027b82 */ /* 0x000eaa0000000a00 */
[----:B------:R-:W-:-:S06]  /*2ce0*/  @P0 VIADD R8, R8, 0x1 ;  /* 0x0000000108080836 */ /* 0x000fcc0000000000 */
[----:B------:R-:W-:Y:S01]  /*2cf0*/  @!P2 IMAD.MOV R8, RZ, RZ, -R8 ;  /* 0x000000ffff08a224 */ /* 0x000fe200078e0a08 */
[----:B------:R-:W-:Y:S01]  /*2d00*/  @!P1 LOP3.LUT R8, RZ, R5, RZ, 0x33, !PT ;  /* 0x00000005ff089212 */ /* 0x000fe200078e33ff */
[----:B0-----:R-:W-:-:S04]  /*2d10*/  FMUL R7, R7, R4 ;  /* 0x0000000407077220 */ /* 0x001fc80000400000 */
[----:B------:R-:W-:Y:S02]  /*2d20*/  IMAD.MOV R4, RZ, RZ, -R8 ;  /* 0x000000ffff047224 */ /* 0x000fe400078e0a08 */
[----:B------:R-:W0:Y:S02]  /*2d30*/  F2F.F64.F32 R6, R7 ;  /* 0x0000000700067310 */ /* 0x000e240000201800 */
[----:B------:R-:W-:-:S04]  /*2d40*/  IMAD R5, R5, R4, R0 ;  /* 0x0000000405057224 */ /* 0x000fc800078e0200 */
[----:B-1----:R-:W-:-:S04]  /*2d50*/  IMAD R5, R8, UR4, R5 ;  /* 0x0000000408057c24 */ /* 0x002fc8000f8e0205 */
[----:B--2---:R-:W-:-:S05]  /*2d60*/  IMAD.WIDE R2, R5, 0x8, R2 ;  /* 0x0000000805027825 */ /* 0x004fca00078e0202 */
[----:B0-----:R-:W-:Y:S01]  /*2d70*/  STG.E.64 desc[UR6][R2.64], R6 ;  /* 0x0000000602007986 */ /* 0x001fe2000c101b06 */
[----:B------:R-:W-:Y:S05]  /*2d80*/  EXIT ;  /* 0x000000000000794d */ /* 0x000fea0003800000 */
        .weak           $__internal_0_$__cuda_sm20_sqrt_rn_f32_slowpath
        .type           $__internal_0_$__cuda_sm20_sqrt_rn_f32_slowpath,@function
        .size           $__internal_0_$__cuda_sm20_sqrt_rn_f32_slowpath,(.L_x_19 - $__internal_0_$__cuda_sm20_sqrt_rn_f32_slowpath)
$__internal_0_$__cuda_sm20_sqrt_rn_f32_slowpath:
[----:B------:R-:W-:-:S13]  /*2d90*/  LOP3.LUT P0, RZ, R7, 0x7fffffff, RZ, 0xc0, !PT ;  /* 0x7fffffff07ff7812 */ /* 0x000fda000780c0ff */
[----:B------:R-:W-:Y:S01]  /*2da0*/  @!P0 IMAD.MOV.U32 R4, RZ, RZ, R7 ;  /* 0x000000ffff048224 */ /* 0x000fe200078e0007 */
[----:B------:R-:W-:Y:S06]  /*2db0*/  @!P0 BRA `(.L_x_16) ;  /* 0x0000000000448947 */ /* 0x000fec0003800000 */
[----:B------:R-:W-:Y:S01]  /*2dc0*/  FSETP.GEU.FTZ.AND P0, PT, R7, RZ, PT ;  /* 0x000000ff0700720b */ /* 0x000fe20003f1e000 */
[----:B------:R-:W-:-:S12]  /*2dd0*/  IMAD.MOV.U32 R2, RZ, RZ, R7 ;  /* 0x000000ffff027224 */ /* 0x000fd800078e0007 */
[----:B------:R-:W-:Y:S01]  /*2de0*/  @!P0 IMAD.MOV.U32 R4, RZ, RZ, 0x7fffffff ;  /* 0x7fffffffff048424 */ /* 0x000fe200078e00ff */
[----:B------:R-:W-:Y:S06]  /*2df0*/  @!P0 BRA `(.L_x_16) ;  /* 0x0000000000348947 */ /* 0x000fec0003800000 */
[----:B------:R-:W-:-:S13]  /*2e00*/  FSETP.GTU.FTZ.AND P0, PT, |R2|, +INF , PT ;  /* 0x7f8000000200780b */ /* 0x000fda0003f1c200 */
[----:B------:R-:W-:Y:S01]  /*2e10*/  @P0 FADD.FTZ R4, R2, 1 ;  /* 0x3f80000002040421 */ /* 0x000fe20000010000 */
[----:B------:R-:W-:Y:S06]  /*2e20*/  @P0 BRA `(.L_x_16) ;  /* 0x0000000000280947 */ /* 0x000fec0003800000 */
[----:B------:R-:W-:-:S13]  /*2e30*/  FSETP.NEU.FTZ.AND P0, PT, |R2|, +INF , PT ;  /* 0x7f8000000200780b */ /* 0x000fda0003f1d200 */
[----:B------:R-:W-:-:S04]  /*2e40*/  @P0 FFMA R5, R2, 1.84467440737095516160e+19, RZ ;  /* 0x5f80000002050823 */ /* 0x000fc800000000ff */
[----:B------:R-:W0:Y:S02]  /*2e50*/  @P0 MUFU.RSQ R4, R5 ;  /* 0x0000000500040308 */ /* 0x000e240000001400 */
[----:B0-----:R-:W-:Y:S01]  /*2e60*/  @P0 FMUL.FTZ R6, R5, R4 ;  /* 0x0000000405060220 */ /* 0x001fe20000410000 */
[----:B------:R-:W-:Y:S01]  /*2e70*/  @P0 FMUL.FTZ R8, R4, 0.5 ;  /* 0x3f00000004080820 */ /* 0x000fe20000410000 */
[----:B------:R-:W-:Y:S02]  /*2e80*/  @!P0 IMAD.MOV.U32 R4, RZ, RZ, R2 ;  /* 0x000000ffff048224 */ /* 0x000fe400078e0002 */
[----:B------:R-:W-:-:S04]  /*2e90*/  @P0 FADD.FTZ R7, -R6, -RZ ;  /* 0x800000ff06070221 */ /* 0x000fc80000010100 */
[----:B------:R-:W-:-:S04]  /*2ea0*/  @P0 FFMA R7, R6, R7, R5 ;  /* 0x0000000706070223 */ /* 0x000fc80000000005 */
[----:B------:R-:W-:-:S04]  /*2eb0*/  @P0 FFMA R7, R7, R8, R6 ;  /* 0x0000000807070223 */ /* 0x000fc80000000006 */
[----:B------:R-:W-:-:S07]  /*2ec0*/  @P0 FMUL.FTZ R4, R7, 2.3283064365386962891e-10 ;  /* 0x2f80000007040820 */ /* 0x000fce0000410000 */
.L_x_16:
[----:B------:R-:W-:Y:S02]  /*2ed0*/  IMAD.MOV.U32 R2, RZ, RZ, R4 ;  /* 0x000000ffff027224 */ /* 0x000fe400078e0004 */
[----:B------:R-:W-:Y:S02]  /*2ee0*/  IMAD.MOV.U32 R4, RZ, RZ, R9 ;  /* 0x000000ffff047224 */ /* 0x000fe400078e0009 */
[----:B------:R-:W-:-:S04]  /*2ef0*/  IMAD.MOV.U32 R5, RZ, RZ, 0x0 ;  /* 0x00000000ff057424 */ /* 0x000fc800078e00ff */
[----:B------:R-:W-:Y:S05]  /*2f00*/  RET.REL.NODEC R4 `(_Z25Normal_random_matrix_kerniiPdi17curandStateXORWOWy) ;  /* 0xffffffd0043c7950 */ /* 0x000fea0003c3ffff */
.L_x_17:
        /* <DEDUP_REMOVED lines=15> */
.L_x_19:


//--------------------- .nv.global.init           --------------------------
	.section	.nv.global.init,"aw",@progbits
	.align	4
.nv.global.init:
	.type		mrg32k3aM1SubSeq,@object
	.size		mrg32k3aM1SubSeq,(mrg32k3aM2SubSeq - mrg32k3aM1SubSeq)
mrg32k3aM1SubSeq:
        /*0000*/ 	.byte	0x0b, 0xcc, 0xee, 0x04, 0x73, 0x29, 0x8b, 0x6f, 0xf6, 0x53, 0x03, 0xf6, 0x23, 0xf6, 0xea, 0xda
        /* <DEDUP_REMOVED lines=125> */
	.type		mrg32k3aM2SubSeq,@object
	.size		mrg32k3aM2SubSeq,(mrg32k3aM1 - mrg32k3aM2SubSeq)
mrg32k3aM2SubSeq:
        /* <DEDUP_REMOVED lines=126> */
	.type		mrg32k3aM1,@object
	.size		mrg32k3aM1,(mrg32k3aM1Seq - mrg32k3aM1)
mrg32k3aM1:
        /* <DEDUP_REMOVED lines=144> */
	.type		mrg32k3aM1Seq,@object
	.size		mrg32k3aM1Seq,(mrg32k3aM2 - mrg32k3aM1Seq)
mrg32k3aM1Seq:
        /* <DEDUP_REMOVED lines=144> */
	.type		mrg32k3aM2,@object
	.size		mrg32k3aM2,(mrg32k3aM2Seq - mrg32k3aM2)
mrg32k3aM2:
        /* <DEDUP_REMOVED lines=144> */
	.type		mrg32k3aM2Seq,@object
	.size		mrg32k3aM2Seq,(precalc_xorwow_matrix - mrg32k3aM2Seq)
mrg32k3aM2Seq:
        /* <DEDUP_REMOVED lines=144> */
	.type		precalc_xorwow_matrix,@object
	.size		precalc_xorwow_matrix,(precalc_xorwow_offset_matrix - precalc_xorwow_matrix)
precalc_xorwow_matrix:
        /* <DEDUP_REMOVED lines=6400> */
	.type		precalc_xorwow_offset_matrix,@object
	.size		precalc_xorwow_offset_matrix,(.L_1 - precalc_xorwow_offset_matrix)
precalc_xorwow_offset_matrix:
        /* <DEDUP_REMOVED lines=6400> */
.L_1:


//--------------------- .nv.shared.reserved.0     --------------------------
	.section	.nv.shared.reserved.0,"aw",@nobits
	.weak		__nv_reservedSMEM_offset_0_alias
	.size		__nv_reservedSMEM_offset_0_alias, 0, 64
	.other		__nv_reservedSMEM_offset_0_alias,@"STO_CUDA_RESERVED_SHARED STV_DEFAULT"
__nv_reservedSMEM_offset_0_alias:
	.zero		0
	.zero		64


//--------------------- .nv.constant0._Z20Set_ss_diag_mat_kerniiPdiS_ --------------------------
	.section	.nv.constant0._Z20Set_ss_diag_mat_kerniiPdiS_,"a",@progbits
	.sectionflags	@""
	.align	4
.nv.constant0._Z20Set_ss_diag_mat_kerniiPdiS_:
	.zero		928


//--------------------- .nv.constant0._Z25Normal_random_matrix_kerniiPdi17curandStateXORWOWy --------------------------
	.section	.nv.constant0._Z25Normal_random_matrix_kerniiPdi17curandStateXORWOWy,"a",@progbits
	.sectionflags	@""
	.align	4
.nv.constant0._Z25Normal_random_matrix_kerniiPdi17curandStateXORWOWy:
	.zero		976


//--------------------- SYMBOLS --------------------------

	.type		.nv.reservedSmem.offset0,@object
	.size		.nv.reservedSmem.offset0,0x4
